//
// Generated by NVIDIA NVVM Compiler
//
// Compiler Build ID: CL-36424714
// Cuda compilation tools, release 13.0, V13.0.88
// Based on NVVM 20.0.0
//

.version 9.0
.target sm_100
.address_size 64

	// .globl	_Z18L2SquaredSumKernelPKfPfi
.extern .shared .align 16 .b8 sdata[];

.visible .entry _Z18L2SquaredSumKernelPKfPfi(
	.param .u64 .ptr .align 1 _Z18L2SquaredSumKernelPKfPfi_param_0,
	.param .u64 .ptr .align 1 _Z18L2SquaredSumKernelPKfPfi_param_1,
	.param .u32 _Z18L2SquaredSumKernelPKfPfi_param_2
)
{
	.reg .pred 	%p<27>;
	.reg .b32 	%r<89>;
	.reg .b32 	%f<101>;
	.reg .b64 	%rd<21>;

	ld.param.u64 	%rd3, [_Z18L2SquaredSumKernelPKfPfi_param_0];
	ld.param.u64 	%rd2, [_Z18L2SquaredSumKernelPKfPfi_param_1];
	ld.param.u32 	%r26, [_Z18L2SquaredSumKernelPKfPfi_param_2];
	cvta.to.global.u64 	%rd1, %rd3;
	mov.u32 	%r27, %ctaid.x;
	mov.u32 	%r1, %ntid.x;
	mov.u32 	%r2, %tid.x;
	mad.lo.s32 	%r3, %r27, %r1, %r2;
	mov.u32 	%r28, %nctaid.x;
	mul.lo.s32 	%r4, %r1, %r28;
	shr.s32 	%r29, %r26, 31;
	shr.u32 	%r30, %r29, 30;
	add.s32 	%r31, %r26, %r30;
	shr.s32 	%r5, %r31, 2;
	setp.ge.s32 	%p1, %r3, %r5;
	mov.f32 	%f99, 0f00000000;
	@%p1 bra 	$L__BB0_7;
	add.s32 	%r32, %r3, %r4;
	max.s32 	%r33, %r5, %r32;
	setp.lt.s32 	%p2, %r32, %r5;
	selp.u32 	%r34, 1, 0, %p2;
	add.s32 	%r35, %r32, %r34;
	sub.s32 	%r36, %r33, %r35;
	div.u32 	%r37, %r36, %r4;
	add.s32 	%r6, %r37, %r34;
	and.b32  	%r38, %r6, 3;
	setp.eq.s32 	%p3, %r38, 3;
	mov.f32 	%f99, 0f00000000;
	mov.u32 	%r83, %r3;
	@%p3 bra 	$L__BB0_4;
	add.s32 	%r39, %r6, 1;
	and.b32  	%r40, %r39, 3;
	neg.s32 	%r81, %r40;
	mov.f32 	%f99, 0f00000000;
	mov.u32 	%r83, %r3;
$L__BB0_3:
	.pragma "nounroll";
	mul.wide.s32 	%rd4, %r83, 16;
	add.s64 	%rd5, %rd1, %rd4;
	ld.global.nc.v4.f32 	{%f23, %f24, %f25, %f26}, [%rd5];
	fma.rn.f32 	%f27, %f23, %f23, %f99;
	fma.rn.f32 	%f28, %f24, %f24, %f27;
	fma.rn.f32 	%f29, %f25, %f25, %f28;
	fma.rn.f32 	%f99, %f26, %f26, %f29;
	add.s32 	%r83, %r83, %r4;
	add.s32 	%r81, %r81, 1;
	setp.ne.s32 	%p4, %r81, 0;
	@%p4 bra 	$L__BB0_3;
$L__BB0_4:
	setp.lt.u32 	%p5, %r6, 3;
	@%p5 bra 	$L__BB0_7;
	mul.wide.s32 	%rd8, %r4, 16;
	shl.b32 	%r41, %r4, 2;
$L__BB0_6:
	mul.wide.s32 	%rd6, %r83, 16;
	add.s64 	%rd7, %rd1, %rd6;
	ld.global.nc.v4.f32 	{%f30, %f31, %f32, %f33}, [%rd7];
	fma.rn.f32 	%f34, %f30, %f30, %f99;
	fma.rn.f32 	%f35, %f31, %f31, %f34;
	fma.rn.f32 	%f36, %f32, %f32, %f35;
	fma.rn.f32 	%f37, %f33, %f33, %f36;
	add.s64 	%rd9, %rd7, %rd8;
	ld.global.nc.v4.f32 	{%f38, %f39, %f40, %f41}, [%rd9];
	fma.rn.f32 	%f42, %f38, %f38, %f37;
	fma.rn.f32 	%f43, %f39, %f39, %f42;
	fma.rn.f32 	%f44, %f40, %f40, %f43;
	fma.rn.f32 	%f45, %f41, %f41, %f44;
	add.s64 	%rd10, %rd9, %rd8;
	ld.global.nc.v4.f32 	{%f46, %f47, %f48, %f49}, [%rd10];
	fma.rn.f32 	%f50, %f46, %f46, %f45;
	fma.rn.f32 	%f51, %f47, %f47, %f50;
	fma.rn.f32 	%f52, %f48, %f48, %f51;
	fma.rn.f32 	%f53, %f49, %f49, %f52;
	add.s64 	%rd11, %rd10, %rd8;
	ld.global.nc.v4.f32 	{%f54, %f55, %f56, %f57}, [%rd11];
	fma.rn.f32 	%f58, %f54, %f54, %f53;
	fma.rn.f32 	%f59, %f55, %f55, %f58;
	fma.rn.f32 	%f60, %f56, %f56, %f59;
	fma.rn.f32 	%f99, %f57, %f57, %f60;
	add.s32 	%r83, %r41, %r83;
	setp.lt.s32 	%p6, %r83, %r5;
	@%p6 bra 	$L__BB0_6;
$L__BB0_7:
	shl.b32 	%r42, %r5, 2;
	add.s32 	%r87, %r42, %r3;
	setp.ge.s32 	%p7, %r87, %r26;
	@%p7 bra 	$L__BB0_14;
	add.s32 	%r43, %r87, %r4;
	max.s32 	%r44, %r26, %r43;
	setp.lt.s32 	%p8, %r43, %r26;
	selp.u32 	%r45, 1, 0, %p8;
	add.s32 	%r46, %r43, %r45;
	sub.s32 	%r47, %r44, %r46;
	div.u32 	%r48, %r47, %r4;
	add.s32 	%r16, %r48, %r45;
	and.b32  	%r49, %r16, 3;
	setp.eq.s32 	%p9, %r49, 3;
	@%p9 bra 	$L__BB0_11;
	add.s32 	%r50, %r16, 1;
	and.b32  	%r51, %r50, 3;
	neg.s32 	%r85, %r51;
$L__BB0_10:
	.pragma "nounroll";
	mul.wide.s32 	%rd12, %r87, 4;
	add.s64 	%rd13, %rd1, %rd12;
	ld.global.nc.f32 	%f62, [%rd13];
	fma.rn.f32 	%f99, %f62, %f62, %f99;
	add.s32 	%r87, %r87, %r4;
	add.s32 	%r85, %r85, 1;
	setp.ne.s32 	%p10, %r85, 0;
	@%p10 bra 	$L__BB0_10;
$L__BB0_11:
	setp.lt.u32 	%p11, %r16, 3;
	@%p11 bra 	$L__BB0_14;
	mul.wide.s32 	%rd16, %r4, 4;
	shl.b32 	%r52, %r4, 2;
$L__BB0_13:
	mul.wide.s32 	%rd14, %r87, 4;
	add.s64 	%rd15, %rd1, %rd14;
	ld.global.nc.f32 	%f63, [%rd15];
	fma.rn.f32 	%f64, %f63, %f63, %f99;
	add.s64 	%rd17, %rd15, %rd16;
	ld.global.nc.f32 	%f65, [%rd17];
	fma.rn.f32 	%f66, %f65, %f65, %f64;
	add.s64 	%rd18, %rd17, %rd16;
	ld.global.nc.f32 	%f67, [%rd18];
	fma.rn.f32 	%f68, %f67, %f67, %f66;
	add.s64 	%rd19, %rd18, %rd16;
	ld.global.nc.f32 	%f69, [%rd19];
	fma.rn.f32 	%f99, %f69, %f69, %f68;
	add.s32 	%r87, %r52, %r87;
	setp.lt.s32 	%p12, %r87, %r26;
	@%p12 bra 	$L__BB0_13;
$L__BB0_14:
	and.b32  	%r25, %r2, 31;
	mov.b32 	%r53, %f99;
	shfl.sync.down.b32	%r54|%p13, %r53, 16, 31, -1;
	mov.b32 	%f70, %r54;
	add.f32 	%f71, %f99, %f70;
	mov.b32 	%r55, %f71;
	shfl.sync.down.b32	%r56|%p14, %r55, 8, 31, -1;
	mov.b32 	%f72, %r56;
	add.f32 	%f73, %f71, %f72;
	mov.b32 	%r57, %f73;
	shfl.sync.down.b32	%r58|%p15, %r57, 4, 31, -1;
	mov.b32 	%f74, %r58;
	add.f32 	%f75, %f73, %f74;
	mov.b32 	%r59, %f75;
	shfl.sync.down.b32	%r60|%p16, %r59, 2, 31, -1;
	mov.b32 	%f76, %r60;
	add.f32 	%f77, %f75, %f76;
	mov.b32 	%r61, %f77;
	shfl.sync.down.b32	%r62|%p17, %r61, 1, 31, -1;
	mov.b32 	%f78, %r62;
	add.f32 	%f15, %f77, %f78;
	setp.ne.s32 	%p18, %r25, 0;
	@%p18 bra 	$L__BB0_16;
	shr.u32 	%r63, %r2, 3;
	mov.u32 	%r64, sdata;
	add.s32 	%r65, %r64, %r63;
	st.shared.f32 	[%r65], %f15;
$L__BB0_16:
	bar.sync 	0;
	setp.gt.u32 	%p19, %r2, 31;
	@%p19 bra 	$L__BB0_21;
	add.s32 	%r66, %r1, 31;
	shr.u32 	%r67, %r66, 5;
	setp.ge.u32 	%p20, %r25, %r67;
	mov.f32 	%f100, 0f00000000;
	@%p20 bra 	$L__BB0_19;
	shl.b32 	%r68, %r25, 2;
	mov.u32 	%r69, sdata;
	add.s32 	%r70, %r69, %r68;
	ld.shared.f32 	%f100, [%r70];
$L__BB0_19:
	mov.b32 	%r71, %f100;
	shfl.sync.down.b32	%r72|%p21, %r71, 16, 31, -1;
	mov.b32 	%f80, %r72;
	add.f32 	%f81, %f100, %f80;
	mov.b32 	%r73, %f81;
	shfl.sync.down.b32	%r74|%p22, %r73, 8, 31, -1;
	mov.b32 	%f82, %r74;
	add.f32 	%f83, %f81, %f82;
	mov.b32 	%r75, %f83;
	shfl.sync.down.b32	%r76|%p23, %r75, 4, 31, -1;
	mov.b32 	%f84, %r76;
	add.f32 	%f85, %f83, %f84;
	mov.b32 	%r77, %f85;
	shfl.sync.down.b32	%r78|%p24, %r77, 2, 31, -1;
	mov.b32 	%f86, %r78;
	add.f32 	%f87, %f85, %f86;
	mov.b32 	%r79, %f87;
	shfl.sync.down.b32	%r80|%p25, %r79, 1, 31, -1;
	mov.b32 	%f88, %r80;
	add.f32 	%f18, %f87, %f88;
	setp.ne.s32 	%p26, %r2, 0;
	@%p26 bra 	$L__BB0_21;
	cvta.to.global.u64 	%rd20, %rd2;
	atom.global.add.f32 	%f89, [%rd20], %f18;
$L__BB0_21:
	ret;

}
	// .globl	_Z15NormalizeKernelPKfPffi
.visible .entry _Z15NormalizeKernelPKfPffi(
	.param .u64 .ptr .align 1 _Z15NormalizeKernelPKfPffi_param_0,
	.param .u64 .ptr .align 1 _Z15NormalizeKernelPKfPffi_param_1,
	.param .f32 _Z15NormalizeKernelPKfPffi_param_2,
	.param .u32 _Z15NormalizeKernelPKfPffi_param_3
)
{
	.reg .pred 	%p<13>;
	.reg .b32 	%r<60>;
	.reg .b32 	%f<52>;
	.reg .b64 	%rd<31>;

	ld.param.u64 	%rd3, [_Z15NormalizeKernelPKfPffi_param_0];
	ld.param.u64 	%rd4, [_Z15NormalizeKernelPKfPffi_param_1];
	ld.param.f32 	%f1, [_Z15NormalizeKernelPKfPffi_param_2];
	ld.param.u32 	%r23, [_Z15NormalizeKernelPKfPffi_param_3];
	cvta.to.global.u64 	%rd1, %rd4;
	cvta.to.global.u64 	%rd2, %rd3;
	shr.s32 	%r24, %r23, 31;
	shr.u32 	%r25, %r24, 30;
	add.s32 	%r26, %r23, %r25;
	shr.s32 	%r1, %r26, 2;
	mov.u32 	%r27, %ctaid.x;
	mov.u32 	%r28, %ntid.x;
	mov.u32 	%r29, %tid.x;
	mad.lo.s32 	%r2, %r27, %r28, %r29;
	mov.u32 	%r30, %nctaid.x;
	mul.lo.s32 	%r3, %r28, %r30;
	setp.ge.s32 	%p1, %r2, %r1;
	@%p1 bra 	$L__BB1_7;
	add.s32 	%r31, %r2, %r3;
	max.s32 	%r32, %r1, %r31;
	setp.lt.s32 	%p2, %r31, %r1;
	selp.u32 	%r33, 1, 0, %p2;
	add.s32 	%r34, %r31, %r33;
	sub.s32 	%r35, %r32, %r34;
	div.u32 	%r36, %r35, %r3;
	add.s32 	%r4, %r36, %r33;
	and.b32  	%r37, %r4, 3;
	setp.eq.s32 	%p3, %r37, 3;
	mov.u32 	%r54, %r2;
	@%p3 bra 	$L__BB1_4;
	add.s32 	%r38, %r4, 1;
	and.b32  	%r39, %r38, 3;
	neg.s32 	%r52, %r39;
	mov.u32 	%r54, %r2;
$L__BB1_3:
	.pragma "nounroll";
	mul.wide.s32 	%rd5, %r54, 16;
	add.s64 	%rd6, %rd1, %rd5;
	add.s64 	%rd7, %rd2, %rd5;
	ld.global.nc.v4.f32 	{%f2, %f3, %f4, %f5}, [%rd7];
	mul.f32 	%f6, %f1, %f2;
	mul.f32 	%f7, %f1, %f3;
	mul.f32 	%f8, %f1, %f4;
	mul.f32 	%f9, %f1, %f5;
	st.global.v4.f32 	[%rd6], {%f6, %f7, %f8, %f9};
	add.s32 	%r54, %r54, %r3;
	add.s32 	%r52, %r52, 1;
	setp.ne.s32 	%p4, %r52, 0;
	@%p4 bra 	$L__BB1_3;
$L__BB1_4:
	setp.lt.u32 	%p5, %r4, 3;
	@%p5 bra 	$L__BB1_7;
	mul.wide.s32 	%rd11, %r3, 16;
	shl.b32 	%r40, %r3, 2;
$L__BB1_6:
	mul.wide.s32 	%rd8, %r54, 16;
	add.s64 	%rd9, %rd2, %rd8;
	ld.global.nc.v4.f32 	{%f10, %f11, %f12, %f13}, [%rd9];
	mul.f32 	%f14, %f1, %f10;
	mul.f32 	%f15, %f1, %f11;
	mul.f32 	%f16, %f1, %f12;
	mul.f32 	%f17, %f1, %f13;
	add.s64 	%rd10, %rd1, %rd8;
	st.global.v4.f32 	[%rd10], {%f14, %f15, %f16, %f17};
	add.s64 	%rd12, %rd9, %rd11;
	ld.global.nc.v4.f32 	{%f18, %f19, %f20, %f21}, [%rd12];
	mul.f32 	%f22, %f1, %f18;
	mul.f32 	%f23, %f1, %f19;
	mul.f32 	%f24, %f1, %f20;
	mul.f32 	%f25, %f1, %f21;
	add.s64 	%rd13, %rd10, %rd11;
	st.global.v4.f32 	[%rd13], {%f22, %f23, %f24, %f25};
	add.s64 	%rd14, %rd12, %rd11;
	ld.global.nc.v4.f32 	{%f26, %f27, %f28, %f29}, [%rd14];
	mul.f32 	%f30, %f1, %f26;
	mul.f32 	%f31, %f1, %f27;
	mul.f32 	%f32, %f1, %f28;
	mul.f32 	%f33, %f1, %f29;
	add.s64 	%rd15, %rd13, %rd11;
	st.global.v4.f32 	[%rd15], {%f30, %f31, %f32, %f33};
	add.s64 	%rd16, %rd14, %rd11;
	ld.global.nc.v4.f32 	{%f34, %f35, %f36, %f37}, [%rd16];
	mul.f32 	%f38, %f1, %f34;
	mul.f32 	%f39, %f1, %f35;
	mul.f32 	%f40, %f1, %f36;
	mul.f32 	%f41, %f1, %f37;
	add.s64 	%rd17, %rd15, %rd11;
	st.global.v4.f32 	[%rd17], {%f38, %f39, %f40, %f41};
	add.s32 	%r54, %r40, %r54;
	setp.lt.s32 	%p6, %r54, %r1;
	@%p6 bra 	$L__BB1_6;
$L__BB1_7:
	shl.b32 	%r41, %r1, 2;
	add.s32 	%r58, %r41, %r2;
	setp.ge.s32 	%p7, %r58, %r23;
	@%p7 bra 	$L__BB1_14;
	add.s32 	%r42, %r58, %r3;
	max.s32 	%r43, %r23, %r42;
	setp.lt.s32 	%p8, %r42, %r23;
	selp.u32 	%r44, 1, 0, %p8;
	add.s32 	%r45, %r42, %r44;
	sub.s32 	%r46, %r43, %r45;
	div.u32 	%r47, %r46, %r3;
	add.s32 	%r14, %r47, %r44;
	and.b32  	%r48, %r14, 3;
	setp.eq.s32 	%p9, %r48, 3;
	@%p9 bra 	$L__BB1_11;
	add.s32 	%r49, %r14, 1;
	and.b32  	%r50, %r49, 3;
	neg.s32 	%r56, %r50;
$L__BB1_10:
	.pragma "nounroll";
	mul.wide.s32 	%rd18, %r58, 4;
	add.s64 	%rd19, %rd1, %rd18;
	add.s64 	%rd20, %rd2, %rd18;
	ld.global.nc.f32 	%f42, [%rd20];
	mul.f32 	%f43, %f1, %f42;
	st.global.f32 	[%rd19], %f43;
	add.s32 	%r58, %r58, %r3;
	add.s32 	%r56, %r56, 1;
	setp.ne.s32 	%p10, %r56, 0;
	@%p10 bra 	$L__BB1_10;
$L__BB1_11:
	setp.lt.u32 	%p11, %r14, 3;
	@%p11 bra 	$L__BB1_14;
	mul.wide.s32 	%rd24, %r3, 4;
	shl.b32 	%r51, %r3, 2;
$L__BB1_13:
	mul.wide.s32 	%rd21, %r58, 4;
	add.s64 	%rd22, %rd2, %rd21;
	ld.global.nc.f32 	%f44, [%rd22];
	mul.f32 	%f45, %f1, %f44;
	add.s64 	%rd23, %rd1, %rd21;
	st.global.f32 	[%rd23], %f45;
	add.s64 	%rd25, %rd22, %rd24;
	ld.global.nc.f32 	%f46, [%rd25];
	mul.f32 	%f47, %f1, %f46;
	add.s64 	%rd26, %rd23, %rd24;
	st.global.f32 	[%rd26], %f47;
	add.s64 	%rd27, %rd25, %rd24;
	ld.global.nc.f32 	%f48, [%rd27];
	mul.f32 	%f49, %f1, %f48;
	add.s64 	%rd28, %rd26, %rd24;
	st.global.f32 	[%rd28], %f49;
	add.s64 	%rd29, %rd27, %rd24;
	ld.global.nc.f32 	%f50, [%rd29];
	mul.f32 	%f51, %f1, %f50;
	add.s64 	%rd30, %rd28, %rd24;
	st.global.f32 	[%rd30], %f51;
	add.s32 	%r58, %r51, %r58;
	setp.lt.s32 	%p12, %r58, %r23;
	@%p12 bra 	$L__BB1_13;
$L__BB1_14:
	ret;

}


// ===== COMPILED SASS (sm_100) =====

	.target	sm_100

	.elftype	@"ET_EXEC"


//--------------------- .note.nv.tkinfo           --------------------------
	.section	.note.nv.tkinfo,"",@"SHT_NOTE"
	.sectionflags	@"SHF_NOTE_NV_TKINFO"
	.tkinfo
        /*0018*/ 	.word	0x00000002
        /*0030*/ 	.string	""
        /*0030*/ 	.string	"ptxas"
        /*0030*/ 	.string	"Cuda compilation tools, release 13.0, V13.0.88"
        /*0030*/ 	.string	"Build cuda_13.0.r13.0/compiler.36424714_0"
        /*0030*/ 	.string	"-arch sm_100 -m 64 "



//--------------------- .note.nv.cuinfo           --------------------------
	.section	.note.nv.cuinfo,"",@"SHT_NOTE"
	.sectionflags	@"SHF_NOTE_NV_CUINFO"
        /*0018*/ 	.short	0x0002
        /*001a*/ 	.short	0x0064
        /*001c*/ 	.short	0x0082
	.zero		2


//--------------------- .nv.info                  --------------------------
	.section	.nv.info,"",@"SHT_CUDA_INFO"
	.align	4


	//----- nvinfo : EIATTR_REGCOUNT
	.align		4
        /*0000*/ 	.byte	0x04, 0x2f
        /*0002*/ 	.short	(.L_1 - .L_0)
	.align		4
.L_0:
        /*0004*/ 	.word	index@(_Z18L2SquaredSumKernelPKfPfi)
        /*0008*/ 	.word	0x00000020


	//----- nvinfo : EIATTR_FRAME_SIZE
	.align		4
.L_1:
        /*000c*/ 	.byte	0x04, 0x11
        /*000e*/ 	.short	(.L_3 - .L_2)
	.align		4
.L_2:
        /*0010*/ 	.word	index@(_Z18L2SquaredSumKernelPKfPfi)
        /*0014*/ 	.word	0x00000000


	//----- nvinfo : EIATTR_REGCOUNT
	.align		4
.L_3:
        /*0018*/ 	.byte	0x04, 0x2f
        /*001a*/ 	.short	(.L_5 - .L_4)
	.align		4
.L_4:
        /*001c*/ 	.word	index@(_Z15NormalizeKernelPKfPffi)
        /*0020*/ 	.word	0x00000020


	//----- nvinfo : EIATTR_FRAME_SIZE
	.align		4
.L_5:
        /*0024*/ 	.byte	0x04, 0x11
        /*0026*/ 	.short	(.L_7 - .L_6)
	.align		4
.L_6:
        /*0028*/ 	.word	index@(_Z15NormalizeKernelPKfPffi)
        /*002c*/ 	.word	0x00000000


	//----- nvinfo : EIATTR_MIN_STACK_SIZE
	.align		4
.L_7:
        /*0030*/ 	.byte	0x04, 0x12
        /*0032*/ 	.short	(.L_9 - .L_8)
	.align		4
.L_8:
        /*0034*/ 	.word	index@(_Z15NormalizeKernelPKfPffi)
        /*0038*/ 	.word	0x00000000


	//----- nvinfo : EIATTR_MIN_STACK_SIZE
	.align		4
.L_9:
        /*003c*/ 	.byte	0x04, 0x12
        /*003e*/ 	.short	(.L_11 - .L_10)
	.align		4
.L_10:
        /*0040*/ 	.word	index@(_Z18L2SquaredSumKernelPKfPfi)
        /*0044*/ 	.word	0x00000000
.L_11:


//--------------------- .nv.compat                --------------------------
	.section	.nv.compat,"",@"SHT_CUDA_COMPAT_INFO"
	.align	4
        /*0000*/ 	.byte	0x02, 0x09, 0x00, 0x00, 0x02, 0x02, 0x01, 0x00, 0x02, 0x05, 0x05, 0x00, 0x03, 0x07, 0x01, 0x01
        /*0010*/ 	.byte	0x02, 0x03, 0x00, 0x00, 0x02, 0x06, 0x01, 0x00, 0x04, 0x0b, 0x08, 0x00, 0x09, 0x00, 0x00, 0x00
        /*0020*/ 	.byte	0x00, 0x00, 0x00, 0x00


//--------------------- .nv.info._Z15NormalizeKernelPKfPffi --------------------------
	.section	.nv.info._Z15NormalizeKernelPKfPffi,"",@"SHT_CUDA_INFO"
	.sectionflags	@""
	.align	4


	//----- nvinfo : EIATTR_CUDA_API_VERSION
	.align		4
        /*0000*/ 	.byte	0x04, 0x37
        /*0002*/ 	.short	(.L_13 - .L_12)
.L_12:
        /*0004*/ 	.word	0x00000082


	//----- nvinfo : EIATTR_KPARAM_INFO
	.align		4
.L_13:
        /*0008*/ 	.byte	0x04, 0x17
        /*000a*/ 	.short	(.L_15 - .L_14)
.L_14:
        /*000c*/ 	.word	0x00000000
        /*0010*/ 	.short	0x0003
        /*0012*/ 	.short	0x0014
        /*0014*/ 	.byte	0x00, 0xf0, 0x11, 0x00


	//----- nvinfo : EIATTR_KPARAM_INFO
	.align		4
.L_15:
        /*0018*/ 	.byte	0x04, 0x17
        /*001a*/ 	.short	(.L_17 - .L_16)
.L_16:
        /*001c*/ 	.word	0x00000000
        /*0020*/ 	.short	0x0002
        /*0022*/ 	.short	0x0010
        /*0024*/ 	.byte	0x00, 0xf0, 0x11, 0x00


	//----- nvinfo : EIATTR_KPARAM_INFO
	.align		4
.L_17:
        /*0028*/ 	.byte	0x04, 0x17
        /*002a*/ 	.short	(.L_19 - .L_18)
.L_18:
        /*002c*/ 	.word	0x00000000
        /*0030*/ 	.short	0x0001
        /*0032*/ 	.short	0x0008
        /*0034*/ 	.byte	0x00, 0xf5, 0x21, 0x00


	//----- nvinfo : EIATTR_KPARAM_INFO
	.align		4
.L_19:
        /*0038*/ 	.byte	0x04, 0x17
        /*003a*/ 	.short	(.L_21 - .L_20)
.L_20:
        /*003c*/ 	.word	0x00000000
        /*0040*/ 	.short	0x0000
        /*0042*/ 	.short	0x0000
        /*0044*/ 	.byte	0x00, 0xf5, 0x21, 0x00


	//----- nvinfo : EIATTR_SPARSE_MMA_MASK
	.align		4
.L_21:
        /*0048*/ 	.byte	0x03, 0x50
        /*004a*/ 	.short	0x0000


	//----- nvinfo : EIATTR_MAXREG_COUNT
	.align		4
        /*004c*/ 	.byte	0x03, 0x1b
        /*004e*/ 	.short	0x00ff


	//----- nvinfo : EIATTR_MERCURY_ISA_VERSION
	.align		4
        /*0050*/ 	.byte	0x03, 0x5f
        /*0052*/ 	.short	0x0101


	//----- nvinfo : EIATTR_VRC_CTA_INIT_COUNT
	.align		4
        /*0054*/ 	.byte	0x02, 0x4a
	.zero		1
	.zero		1


	//----- nvinfo : EIATTR_EXIT_INSTR_OFFSETS
	.align		4
        /*0058*/ 	.byte	0x04, 0x1c
        /*005a*/ 	.short	(.L_23 - .L_22)


	//   ....[0]....
.L_22:
        /*005c*/ 	.word	0x000006b0


	//   ....[1]....
        /*0060*/ 	.word	0x000009c0


	//   ....[2]....
        /*0064*/ 	.word	0x00000b40


	//----- nvinfo : EIATTR_CRS_STACK_SIZE
	.align		4
.L_23:
        /*0068*/ 	.byte	0x04, 0x1e
        /*006a*/ 	.short	(.L_25 - .L_24)
.L_24:
        /*006c*/ 	.word	0x00000000


	//----- nvinfo : EIATTR_CBANK_PARAM_SIZE
	.align		4
.L_25:
        /*0070*/ 	.byte	0x03, 0x19
        /*0072*/ 	.short	0x0018


	//----- nvinfo : EIATTR_PARAM_CBANK
	.align		4
        /*0074*/ 	.byte	0x04, 0x0a
        /*0076*/ 	.short	(.L_27 - .L_26)
	.align		4
.L_26:
        /*0078*/ 	.word	index@(.nv.constant0._Z15NormalizeKernelPKfPffi)
        /*007c*/ 	.short	0x0380
        /*007e*/ 	.short	0x0018


	//----- nvinfo : EIATTR_SW_WAR
	.align		4
.L_27:
        /*0080*/ 	.byte	0x04, 0x36
        /*0082*/ 	.short	(.L_29 - .L_28)
.L_28:
        /*0084*/ 	.word	0x00000008
.L_29:


//--------------------- .nv.info._Z18L2SquaredSumKernelPKfPfi --------------------------
	.section	.nv.info._Z18L2SquaredSumKernelPKfPfi,"",@"SHT_CUDA_INFO"
	.sectionflags	@""
	.align	4


	//----- nvinfo : EIATTR_CUDA_API_VERSION
	.align		4
        /*0000*/ 	.byte	0x04, 0x37
        /*0002*/ 	.short	(.L_31 - .L_30)
.L_30:
        /*0004*/ 	.word	0x00000082


	//----- nvinfo : EIATTR_KPARAM_INFO
	.align		4
.L_31:
        /*0008*/ 	.byte	0x04, 0x17
        /*000a*/ 	.short	(.L_33 - .L_32)
.L_32:
        /*000c*/ 	.word	0x00000000
        /*0010*/ 	.short	0x0002
        /*0012*/ 	.short	0x0010
        /*0014*/ 	.byte	0x00, 0xf0, 0x11, 0x00


	//----- nvinfo : EIATTR_KPARAM_INFO
	.align		4
.L_33:
        /*0018*/ 	.byte	0x04, 0x17
        /*001a*/ 	.short	(.L_35 - .L_34)
.L_34:
        /*001c*/ 	.word	0x00000000
        /*0020*/ 	.short	0x0001
        /*0022*/ 	.short	0x0008
        /*0024*/ 	.byte	0x00, 0xf5, 0x21, 0x00


	//----- nvinfo : EIATTR_KPARAM_INFO
	.align		4
.L_35:
        /*0028*/ 	.byte	0x04, 0x17
        /*002a*/ 	.short	(.L_37 - .L_36)
.L_36:
        /*002c*/ 	.word	0x00000000
        /*0030*/ 	.short	0x0000
        /*0032*/ 	.short	0x0000
        /*0034*/ 	.byte	0x00, 0xf5, 0x21, 0x00


	//----- nvinfo : EIATTR_SPARSE_MMA_MASK
	.align		4
.L_37:
        /*0038*/ 	.byte	0x03, 0x50
        /*003a*/ 	.short	0x0000


	//----- nvinfo : EIATTR_MAXREG_COUNT
	.align		4
        /*003c*/ 	.byte	0x03, 0x1b
        /*003e*/ 	.short	0x00ff


	//----- nvinfo : EIATTR_NUM_BARRIERS
	.align		4
        /*0040*/ 	.byte	0x02, 0x4c
        /*0042*/ 	.byte	0x01
	.zero		1


	//----- nvinfo : EIATTR_MERCURY_ISA_VERSION
	.align		4
        /*0044*/ 	.byte	0x03, 0x5f
        /*0046*/ 	.short	0x0101


	//----- nvinfo : EIATTR_COOP_GROUP_MASK_REGIDS
	.align		4
        /*0048*/ 	.byte	0x04, 0x29
        /*004a*/ 	.short	(.L_39 - .L_38)


	//   ....[0]....
.L_38:
        /*004c*/ 	.word	0xffffffff


	//   ....[1]....
        /*0050*/ 	.word	0xffffffff


	//   ....[2]....
        /*0054*/ 	.word	0xffffffff


	//   ....[3]....
        /*0058*/ 	.word	0xffffffff


	//   ....[4]....
        /*005c*/ 	.word	0xffffffff


	//   ....[5]....
        /*0060*/ 	.word	0xffffffff


	//   ....[6]....
        /*0064*/ 	.word	0xffffffff


	//   ....[7]....
        /*0068*/ 	.word	0xffffffff


	//   ....[8]....
        /*006c*/ 	.word	0xffffffff


	//   ....[9]....
        /*0070*/ 	.word	0xffffffff


	//----- nvinfo : EIATTR_COOP_GROUP_INSTR_OFFSETS
	.align		4
.L_39:
        /*0074*/ 	.byte	0x04, 0x28
        /*0076*/ 	.short	(.L_41 - .L_40)


	//   ....[0]....
.L_40:
        /*0078*/ 	.word	0x000009d0


	//   ....[1]....
        /*007c*/ 	.word	0x00000a00


	//   ....[2]....
        /*0080*/ 	.word	0x00000a20


	//   ....[3]....
        /*0084*/ 	.word	0x00000a50


	//   ....[4]....
        /*0088*/ 	.word	0x00000a90


	//   ....[5]....
        /*008c*/ 	.word	0x00000ba0


	//   ....[6]....
        /*0090*/ 	.word	0x00000bc0


	//   ....[7]....
        /*0094*/ 	.word	0x00000be0


	//   ....[8]....
        /*0098*/ 	.word	0x00000c00


	//   ....[9]....
        /*009c*/ 	.word	0x00000c20


	//----- nvinfo : EIATTR_VRC_CTA_INIT_COUNT
	.align		4
.L_41:
        /*00a0*/ 	.byte	0x02, 0x4a
	.zero		1
	.zero		1


	//----- nvinfo : EIATTR_EXIT_INSTR_OFFSETS
	.align		4
        /*00a4*/ 	.byte	0x04, 0x1c
        /*00a6*/ 	.short	(.L_43 - .L_42)


	//   ....[0]....
.L_42:
        /*00a8*/ 	.word	0x00000af0


	//   ....[1]....
        /*00ac*/ 	.word	0x00000c30


	//   ....[2]....
        /*00b0*/ 	.word	0x00000c70


	//----- nvinfo : EIATTR_CRS_STACK_SIZE
	.align		4
.L_43:
        /*00b4*/ 	.byte	0x04, 0x1e
        /*00b6*/ 	.short	(.L_45 - .L_44)
.L_44:
        /*00b8*/ 	.word	0x00000000


	//----- nvinfo : EIATTR_CBANK_PARAM_SIZE
	.align		4
.L_45:
        /*00bc*/ 	.byte	0x03, 0x19
        /*00be*/ 	.short	0x0014


	//----- nvinfo : EIATTR_PARAM_CBANK
	.align		4
        /*00c0*/ 	.byte	0x04, 0x0a
        /*00c2*/ 	.short	(.L_47 - .L_46)
	.align		4
.L_46:
        /*00c4*/ 	.word	index@(.nv.constant0._Z18L2SquaredSumKernelPKfPfi)
        /*00c8*/ 	.short	0x0380
        /*00ca*/ 	.short	0x0014


	//----- nvinfo : EIATTR_SW_WAR
	.align		4
.L_47:
        /*00cc*/ 	.byte	0x04, 0x36
        /*00ce*/ 	.short	(.L_49 - .L_48)
.L_48:
        /*00d0*/ 	.word	0x00000008
.L_49:


//--------------------- .nv.callgraph             --------------------------
	.section	.nv.callgraph,"",@"SHT_CUDA_CALLGRAPH"
	.align	4
	.sectionentsize	8
	.align		4
        /*0000*/ 	.word	0x00000000
	.align		4
        /*0004*/ 	.word	0xffffffff
	.align		4
        /*0008*/ 	.word	0x00000000
	.align		4
        /*000c*/ 	.word	0xfffffffe
	.align		4
        /*0010*/ 	.word	0x00000000
	.align		4
        /*0014*/ 	.word	0xfffffffd
	.align		4
        /*0018*/ 	.word	0x00000000
	.align		4
        /*001c*/ 	.word	0xfffffffc


//--------------------- .text._Z15NormalizeKernelPKfPffi --------------------------
	.section	.text._Z15NormalizeKernelPKfPffi,"ax",@progbits
	.align	128
        .global         _Z15NormalizeKernelPKfPffi
        .type           _Z15NormalizeKernelPKfPffi,@function
        .size           _Z15NormalizeKernelPKfPffi,(.L_x_24 - _Z15NormalizeKernelPKfPffi)
        .other          _Z15NormalizeKernelPKfPffi,@"STO_CUDA_ENTRY STV_DEFAULT"
_Z15NormalizeKernelPKfPffi:
.text._Z15NormalizeKernelPKfPffi:
[----:B------:R-:W-:Y:S01]  /*0000*/  LDC R1, c[0x0][0x37c] ;  /* 0x0000df00ff017b82 */ /* 0x000fe20000000800 */
[----:B------:R-:W0:Y:S07]  /*0010*/  S2R R5, SR_TID.X ;  /* 0x0000000000057919 */ /* 0x000e2e0000002100 */
[----:B------:R-:W1:Y:S01]  /*0020*/  LDC R0, c[0x0][0x394] ;  /* 0x0000e500ff007b82 */ /* 0x000e620000000800 */
[----:B------:R-:W2:Y:S01]  /*0030*/  LDCU.64 UR4, c[0x0][0x358] ;  /* 0x00006b00ff0477ac */ /* 0x000ea20008000a00 */
[----:B------:R-:W-:Y:S01]  /*0040*/  BSSY.RECONVERGENT B0, `(.L_x_0) ;  /* 0x0000064000007945 */ /* 0x000fe20003800200 */
[----:B------:R-:W3:Y:S05]  /*0050*/  LDCU UR8, c[0x0][0x390] ;  /* 0x00007200ff0877ac */ /* 0x000eea0008000800 */
[----:B------:R-:W0:Y:S01]  /*0060*/  S2UR UR6, SR_CTAID.X ;  /* 0x00000000000679c3 */ /* 0x000e220000002500 */
[----:B------:R-:W4:Y:S07]  /*0070*/  LDCU UR9, c[0x0][0x390] ;  /* 0x00007200ff0977ac */ /* 0x000f2e0008000800 */
[----:B------:R-:W0:Y:S01]  /*0080*/  LDC R4, c[0x0][0x360] ;  /* 0x0000d800ff047b82 */ /* 0x000e220000000800 */
[----:B------:R-:W5:Y:S01]  /*0090*/  LDCU UR7, c[0x0][0x370] ;  /* 0x00006e00ff0777ac */ /* 0x000f620008000800 */
[----:B-1----:R-:W-:-:S04]  /*00a0*/  SHF.R.S32.HI R3, RZ, 0x1f, R0 ;  /* 0x0000001fff037819 */ /* 0x002fc80000011400 */
[----:B------:R-:W-:-:S04]  /*00b0*/  LEA.HI R3, R3, R0, RZ, 0x2 ;  /* 0x0000000003037211 */ /* 0x000fc800078f10ff */
[----:B------:R-:W-:Y:S01]  /*00c0*/  SHF.R.S32.HI R21, RZ, 0x2, R3 ;  /* 0x00000002ff157819 */ /* 0x000fe20000011403 */
[C---:B0-----:R-:W-:Y:S02]  /*00d0*/  IMAD R2, R4.reuse, UR6, R5 ;  /* 0x0000000604027c24 */ /* 0x041fe4000f8e0205 */
[----:B-----5:R-:W-:-:S03]  /*00e0*/  IMAD R3, R4, UR7, RZ ;  /* 0x0000000704037c24 */ /* 0x020fc6000f8e02ff */
[----:B------:R-:W-:-:S13]  /*00f0*/  ISETP.GE.AND P0, PT, R2, R21, PT ;  /* 0x000000150200720c */ /* 0x000fda0003f06270 */
[----:B--234-:R-:W-:Y:S05]  /*0100*/  @P0 BRA `(.L_x_1) ;  /* 0x00000004005c0947 */ /* 0x01cfea0003800000 */
[----:B------:R-:W0:Y:S01]  /*0110*/  I2F.U32.RP R9, R3 ;  /* 0x0000000300097306 */ /* 0x000e220000209000 */
[-C--:B------:R-:W-:Y:S01]  /*0120*/  IADD3 R6, PT, PT, R2, R3.reuse, RZ ;  /* 0x0000000302067210 */ /* 0x080fe20007ffe0ff */
[----:B------:R-:W1:Y:S01]  /*0130*/  LDC.64 R24, c[0x0][0x380] ;  /* 0x0000e000ff187b82 */ /* 0x000e620000000a00 */
[----:B------:R-:W-:Y:S01]  /*0140*/  IADD3 R11, PT, PT, RZ, -R3, RZ ;  /* 0x80000003ff0b7210 */ /* 0x000fe20007ffe0ff */
[----:B------:R-:W-:Y:S01]  /*0150*/  BSSY.RECONVERGENT B1, `(.L_x_2) ;  /* 0x000002e000017945 */ /* 0x000fe20003800200 */
[----:B------:R-:W-:Y:S02]  /*0160*/  ISETP.GE.AND P0, PT, R6, R21, PT ;  /* 0x000000150600720c */ /* 0x000fe40003f06270 */
[----:B------:R-:W-:Y:S02]  /*0170*/  VIMNMX R7, PT, PT, R21, R6, !PT ;  /* 0x0000000615077248 */ /* 0x000fe40007fe0100 */
[----:B------:R-:W-:Y:S01]  /*0180*/  SEL R8, RZ, 0x1, P0 ;  /* 0x00000001ff087807 */ /* 0x000fe20000000000 */
[----:B------:R-:W2:Y:S01]  /*0190*/  LDC.64 R22, c[0x0][0x388] ;  /* 0x0000e200ff167b82 */ /* 0x000ea20000000a00 */
[----:B------:R-:W-:-:S02]  /*01a0*/  ISETP.NE.U32.AND P2, PT, R3, RZ, PT ;  /* 0x000000ff0300720c */ /* 0x000fc40003f45070 */
[----:B------:R-:W-:Y:S01]  /*01b0*/  IADD3 R6, PT, PT, R7, -R6, -R8 ;  /* 0x8000000607067210 */ /* 0x000fe20007ffe808 */
[----:B0-----:R-:W0:Y:S01]  /*01c0*/  MUFU.RCP R9, R9 ;  /* 0x0000000900097308 */ /* 0x001e220000001000 */
[----:B------:R-:W-:Y:S02]  /*01d0*/  MOV R20, R2 ;  /* 0x0000000200147202 */ /* 0x000fe40000000f00 */
[----:B0-----:R-:W-:-:S05]  /*01e0*/  IADD3 R4, PT, PT, R9, 0xffffffe, RZ ;  /* 0x0ffffffe09047810 */ /* 0x001fca0007ffe0ff */
[----:B------:R0:W3:Y:S02]  /*01f0*/  F2I.FTZ.U32.TRUNC.NTZ R5, R4 ;  /* 0x0000000400057305 */ /* 0x0000e4000021f000 */
[----:B0-----:R-:W-:Y:S02]  /*0200*/  HFMA2 R4, -RZ, RZ, 0, 0 ;  /* 0x00000000ff047431 */ /* 0x001fe400000001ff */
[----:B---3--:R-:W-:-:S04]  /*0210*/  IMAD R11, R11, R5, RZ ;  /* 0x000000050b0b7224 */ /* 0x008fc800078e02ff */
[----:B------:R-:W-:-:S06]  /*0220*/  IMAD.HI.U32 R5, R5, R11, R4 ;  /* 0x0000000b05057227 */ /* 0x000fcc00078e0004 */
[----:B------:R-:W-:-:S05]  /*0230*/  IMAD.HI.U32 R5, R5, R6, RZ ;  /* 0x0000000605057227 */ /* 0x000fca00078e00ff */
[----:B------:R-:W-:-:S05]  /*0240*/  IADD3 R4, PT, PT, -R5, RZ, RZ ;  /* 0x000000ff05047210 */ /* 0x000fca0007ffe1ff */
[----:B------:R-:W-:-:S05]  /*0250*/  IMAD R6, R3, R4, R6 ;  /* 0x0000000403067224 */ /* 0x000fca00078e0206 */
[----:B------:R-:W-:-:S13]  /*0260*/  ISETP.GE.U32.AND P0, PT, R6, R3, PT ;  /* 0x000000030600720c */ /* 0x000fda0003f06070 */
[----:B------:R-:W-:Y:S01]  /*0270*/  @P0 IADD3 R6, PT, PT, -R3, R6, RZ ;  /* 0x0000000603060210 */ /* 0x000fe20007ffe1ff */
[----:B------:R-:W-:-:S03]  /*0280*/  @P0 VIADD R5, R5, 0x1 ;  /* 0x0000000105050836 */ /* 0x000fc60000000000 */
[----:B------:R-:W-:-:S13]  /*0290*/  ISETP.GE.U32.AND P1, PT, R6, R3, PT ;  /* 0x000000030600720c */ /* 0x000fda0003f26070 */
[----:B------:R-:W-:Y:S02]  /*02a0*/  @P1 IADD3 R5, PT, PT, R5, 0x1, RZ ;  /* 0x0000000105051810 */ /* 0x000fe40007ffe0ff */
[----:B------:R-:W-:-:S04]  /*02b0*/  @!P2 LOP3.LUT R5, RZ, R3, RZ, 0x33, !PT ;  /* 0x00000003ff05a212 */ /* 0x000fc800078e33ff */
[----:B------:R-:W-:-:S04]  /*02c0*/  IADD3 R5, PT, PT, R8, R5, RZ ;  /* 0x0000000508057210 */ /* 0x000fc80007ffe0ff */
[C---:B------:R-:W-:Y:S02]  /*02d0*/  LOP3.LUT R4, R5.reuse, 0x3, RZ, 0xc0, !PT ;  /* 0x0000000305047812 */ /* 0x040fe400078ec0ff */
[----:B------:R-:W-:Y:S02]  /*02e0*/  ISETP.GE.U32.AND P1, PT, R5, 0x3, PT ;  /* 0x000000030500780c */ /* 0x000fe40003f26070 */
[----:B------:R-:W-:-:S13]  /*02f0*/  ISETP.NE.AND P0, PT, R4, 0x3, PT ;  /* 0x000000030400780c */ /* 0x000fda0003f05270 */
[----:B-12---:R-:W-:Y:S05]  /*0300*/  @!P0 BRA `(.L_x_3) ;  /* 0x0000000000488947 */ /* 0x006fea0003800000 */
[----:B------:R-:W0:Y:S01]  /*0310*/  LDC.64 R8, c[0x0][0x380] ;  /* 0x0000e000ff087b82 */ /* 0x000e220000000a00 */
[----:B------:R-:W-:Y:S02]  /*0320*/  IADD3 R5, PT, PT, R5, 0x1, RZ ;  /* 0x0000000105057810 */ /* 0x000fe40007ffe0ff */
[----:B------:R-:W-:Y:S02]  /*0330*/  MOV R20, R2 ;  /* 0x0000000200147202 */ /* 0x000fe40000000f00 */
[----:B------:R-:W-:-:S03]  /*0340*/  LOP3.LUT R5, R5, 0x3, RZ, 0xc0, !PT ;  /* 0x0000000305057812 */ /* 0x000fc600078ec0ff */
[----:B------:R-:W1:Y:S02]  /*0350*/  LDC.64 R10, c[0x0][0x388] ;  /* 0x0000e200ff0a7b82 */ /* 0x000e640000000a00 */
[----:B------:R-:W-:-:S07]  /*0360*/  IMAD.MOV R16, RZ, RZ, -R5 ;  /* 0x000000ffff107224 */ /* 0x000fce00078e0a05 */
.L_x_4:
[----:B0-----:R-:W-:-:S05]  /*0370*/  IMAD.WIDE R14, R20, 0x10, R8 ;  /* 0x00000010140e7825 */ /* 0x001fca00078e0208 */
[----:B--2---:R-:W2:Y:S01]  /*0380*/  LDG.E.128.CONSTANT R4, desc[UR4][R14.64] ;  /* 0x000000040e047981 */ /* 0x004ea2000c1e9d00 */
[----:B-1----:R-:W-:Y:S01]  /*0390*/  IMAD.WIDE R12, R20, 0x10, R10 ;  /* 0x00000010140c7825 */ /* 0x002fe200078e020a */
[----:B------:R-:W-:Y:S02]  /*03a0*/  IADD3 R16, PT, PT, R16, 0x1, RZ ;  /* 0x0000000110107810 */ /* 0x000fe40007ffe0ff */
[----:B------:R-:W-:Y:S02]  /*03b0*/  IADD3 R20, PT, PT, R3, R20, RZ ;  /* 0x0000001403147210 */ /* 0x000fe40007ffe0ff */
[----:B------:R-:W-:Y:S01]  /*03c0*/  ISETP.NE.AND P0, PT, R16, RZ, PT ;  /* 0x000000ff1000720c */ /* 0x000fe20003f05270 */
[----:B--2---:R-:W-:Y:S01]  /*03d0*/  FMUL R4, R4, UR8 ;  /* 0x0000000804047c20 */ /* 0x004fe20008400000 */
[----:B------:R-:W-:Y:S01]  /*03e0*/  FMUL R5, R5, UR8 ;  /* 0x0000000805057c20 */ /* 0x000fe20008400000 */
[----:B------:R-:W-:Y:S01]  /*03f0*/  FMUL R6, R6, UR8 ;  /* 0x0000000806067c20 */ /* 0x000fe20008400000 */
[----:B------:R-:W-:-:S05]  /*0400*/  FMUL R7, R7, UR8 ;  /* 0x0000000807077c20 */ /* 0x000fca0008400000 */
[----:B------:R2:W-:Y:S04]  /*0410*/  STG.E.128 desc[UR4][R12.64], R4 ;  /* 0x000000040c007986 */ /* 0x0005e8000c101d04 */
[----:B------:R-:W-:Y:S05]  /*0420*/  @P0 BRA `(.L_x_4) ;  /* 0xfffffffc00d00947 */ /* 0x000fea000383ffff */
.L_x_3:
[----:B------:R-:W-:Y:S05]  /*0430*/  BSYNC.RECONVERGENT B1 ;  /* 0x0000000000017941 */ /* 0x000fea0003800200 */
.L_x_2:
[----:B------:R-:W-:Y:S05]  /*0440*/  @!P1 BRA `(.L_x_1) ;  /* 0x00000000008c9947 */ /* 0x000fea0003800000 */
.L_x_5:
[----:B0-----:R-:W-:-:S05]  /*0450*/  IMAD.WIDE R26, R20, 0x10, R24 ;  /* 0x00000010141a7825 */ /* 0x001fca00078e0218 */
[----:B------:R0:W3:Y:S01]  /*0460*/  LDG.E.128.CONSTANT R16, desc[UR4][R26.64] ;  /* 0x000000041a107981 */ /* 0x0000e2000c1e9d00 */
[----:B------:R-:W-:-:S05]  /*0470*/  IMAD.WIDE R28, R3, 0x10, R26 ;  /* 0x00000010031c7825 */ /* 0x000fca00078e021a */
[----:B--2---:R1:W2:Y:S01]  /*0480*/  LDG.E.128.CONSTANT R4, desc[UR4][R28.64] ;  /* 0x000000041c047981 */ /* 0x0042a2000c1e9d00 */
[----:B------:R-:W-:-:S04]  /*0490*/  IMAD.WIDE R8, R3, 0x10, R28 ;  /* 0x0000001003087825 */ /* 0x000fc800078e021c */
[C---:B------:R-:W-:Y:S02]  /*04a0*/  IMAD.WIDE R12, R3.reuse, 0x10, R8 ;  /* 0x00000010030c7825 */ /* 0x040fe400078e0208 */
[----:B------:R-:W4:Y:S04]  /*04b0*/  LDG.E.128.CONSTANT R8, desc[UR4][R8.64] ;  /* 0x0000000408087981 */ /* 0x000f28000c1e9d00 */
[----:B------:R-:W5:Y:S01]  /*04c0*/  LDG.E.128.CONSTANT R12, desc[UR4][R12.64] ;  /* 0x000000040c0c7981 */ /* 0x000f62000c1e9d00 */
[----:B0-----:R-:W-:Y:S01]  /*04d0*/  IMAD.WIDE R26, R20, 0x10, R22 ;  /* 0x00000010141a7825 */ /* 0x001fe200078e0216 */
[----:B------:R-:W-:-:S04]  /*04e0*/  LEA R20, R3, R20, 0x2 ;  /* 0x0000001403147211 */ /* 0x000fc800078e10ff */
[----:B------:R-:W-:Y:S01]  /*04f0*/  ISETP.GE.AND P0, PT, R20, R21, PT ;  /* 0x000000151400720c */ /* 0x000fe20003f06270 */
[----:B-1----:R-:W-:-:S04]  /*0500*/  IMAD.WIDE R28, R3, 0x10, R26 ;  /* 0x00000010031c7825 */ /* 0x002fc800078e021a */
[----:B---3--:R-:W-:Y:S01]  /*0510*/  FMUL R16, R16, UR9 ;  /* 0x0000000910107c20 */ /* 0x008fe20008400000 */
[----:B------:R-:W-:Y:S01]  /*0520*/  FMUL R17, R17, UR9 ;  /* 0x0000000911117c20 */ /* 0x000fe20008400000 */
[----:B------:R-:W-:Y:S01]  /*0530*/  FMUL R18, R18, UR9 ;  /* 0x0000000912127c20 */ /* 0x000fe20008400000 */
[----:B------:R-:W-:Y:S01]  /*0540*/  FMUL R19, R19, UR9 ;  /* 0x0000000913137c20 */ /* 0x000fe20008400000 */
[----:B--2---:R-:W-:Y:S01]  /*0550*/  FMUL R4, R4, UR9 ;  /* 0x0000000904047c20 */ /* 0x004fe20008400000 */
[----:B------:R-:W-:-:S03]  /*0560*/  FMUL R5, R5, UR9 ;  /* 0x0000000905057c20 */ /* 0x000fc60008400000 */
[----:B------:R0:W-:Y:S01]  /*0570*/  STG.E.128 desc[UR4][R26.64], R16 ;  /* 0x000000101a007986 */ /* 0x0001e2000c101d04 */
[----:B------:R-:W-:Y:S01]  /*0580*/  FMUL R6, R6, UR9 ;  /* 0x0000000906067c20 */ /* 0x000fe20008400000 */
[----:B------:R-:W-:-:S05]  /*0590*/  FMUL R7, R7, UR9 ;  /* 0x0000000907077c20 */ /* 0x000fca0008400000 */
[----:B------:R1:W-:Y:S01]  /*05a0*/  STG.E.128 desc[UR4][R28.64], R4 ;  /* 0x000000041c007986 */ /* 0x0003e2000c101d04 */
[----:B----4-:R-:W-:Y:S01]  /*05b0*/  FMUL R8, R8, UR9 ;  /* 0x0000000908087c20 */ /* 0x010fe20008400000 */
[----:B------:R-:W-:Y:S01]  /*05c0*/  FMUL R9, R9, UR9 ;  /* 0x0000000909097c20 */ /* 0x000fe20008400000 */
[----:B------:R-:W-:Y:S01]  /*05d0*/  FMUL R10, R10, UR9 ;  /* 0x000000090a0a7c20 */ /* 0x000fe20008400000 */
[----:B------:R-:W-:Y:S01]  /*05e0*/  FMUL R11, R11, UR9 ;  /* 0x000000090b0b7c20 */ /* 0x000fe20008400000 */
[----:B-----5:R-:W-:Y:S01]  /*05f0*/  FMUL R12, R12, UR9 ;  /* 0x000000090c0c7c20 */ /* 0x020fe20008400000 */
[----:B------:R-:W-:Y:S01]  /*0600*/  FMUL R13, R13, UR9 ;  /* 0x000000090d0d7c20 */ /* 0x000fe20008400000 */
[----:B------:R-:W-:Y:S01]  /*0610*/  FMUL R14, R14, UR9 ;  /* 0x000000090e0e7c20 */ /* 0x000fe20008400000 */
[----:B------:R-:W-:Y:S01]  /*0620*/  FMUL R15, R15, UR9 ;  /* 0x000000090f0f7c20 */ /* 0x000fe20008400000 */
[----:B0-----:R-:W-:-:S05]  /*0630*/  IMAD.WIDE R26, R3, 0x10, R28 ;  /* 0x00000010031a7825 */ /* 0x001fca00078e021c */
[----:B------:R0:W-:Y:S01]  /*0640*/  STG.E.128 desc[UR4][R26.64], R8 ;  /* 0x000000081a007986 */ /* 0x0001e2000c101d04 */
[----:B-1----:R-:W-:-:S05]  /*0650*/  IMAD.WIDE R28, R3, 0x10, R26 ;  /* 0x00000010031c7825 */ /* 0x002fca00078e021a */
[----:B------:R0:W-:Y:S01]  /*0660*/  STG.E.128 desc[UR4][R28.64], R12 ;  /* 0x0000000c1c007986 */ /* 0x0001e2000c101d04 */
[----:B------:R-:W-:Y:S05]  /*0670*/  @!P0 BRA `(.L_x_5) ;  /* 0xfffffffc00748947 */ /* 0x000fea000383ffff */
.L_x_1:
[----:B------:R-:W-:Y:S05]  /*0680*/  BSYNC.RECONVERGENT B0 ;  /* 0x0000000000007941 */ /* 0x000fea0003800200 */
.L_x_0:
[----:B------:R-:W-:-:S04]  /*0690*/  LEA R2, R21, R2, 0x2 ;  /* 0x0000000215027211 */ /* 0x000fc800078e10ff */
[----:B------:R-:W-:-:S13]  /*06a0*/  ISETP.GE.AND P0, PT, R2, R0, PT ;  /* 0x000000000200720c */ /* 0x000fda0003f06270 */
[----:B------:R-:W-:Y:S05]  /*06b0*/  @P0 EXIT ;  /* 0x000000000000094d */ /* 0x000fea0003800000 */
[----:B0-----:R-:W0:Y:S01]  /*06c0*/  I2F.U32.RP R9, R3 ;  /* 0x0000000300097306 */ /* 0x001e220000209000 */
[C---:B--2---:R-:W-:Y:S01]  /*06d0*/  IADD3 R7, PT, PT, R3.reuse, R2, RZ ;  /* 0x0000000203077210 */ /* 0x044fe20007ffe0ff */
[----:B------:R-:W-:Y:S01]  /*06e0*/  IMAD.MOV R11, RZ, RZ, -R3 ;  /* 0x000000ffff0b7224 */ /* 0x000fe200078e0a03 */
[----:B------:R-:W-:Y:S01]  /*06f0*/  ISETP.NE.U32.AND P2, PT, R3, RZ, PT ;  /* 0x000000ff0300720c */ /* 0x000fe20003f45070 */
[----:B------:R-:W1:Y:S01]  /*0700*/  LDCU UR7, c[0x0][0x390] ;  /* 0x00007200ff0777ac */ /* 0x000e620008000800 */
[CC--:B------:R-:W-:Y:S01]  /*0710*/  ISETP.GE.AND P0, PT, R7.reuse, R0.reuse, PT ;  /* 0x000000000700720c */ /* 0x0c0fe20003f06270 */
[----:B------:R-:W-:Y:S01]  /*0720*/  BSSY.RECONVERGENT B0, `(.L_x_6) ;  /* 0x0000029000007945 */ /* 0x000fe20003800200 */
[----:B------:R-:W-:Y:S01]  /*0730*/  VIMNMX R6, PT, PT, R7, R0, !PT ;  /* 0x0000000007067248 */ /* 0x000fe20007fe0100 */
[----:B------:R-:W2:Y:S01]  /*0740*/  LDCU UR6, c[0x0][0x390] ;  /* 0x00007200ff0677ac */ /* 0x000ea20008000800 */
[----:B------:R-:W-:-:S04]  /*0750*/  SEL R8, RZ, 0x1, P0 ;  /* 0x00000001ff087807 */ /* 0x000fc80000000000 */
[----:B------:R-:W-:Y:S01]  /*0760*/  IADD3 R6, PT, PT, R6, -R7, -R8 ;  /* 0x8000000706067210 */ /* 0x000fe20007ffe808 */
[----:B0-----:R-:W0:Y:S02]  /*0770*/  MUFU.RCP R9, R9 ;  /* 0x0000000900097308 */ /* 0x001e240000001000 */
[----:B0-----:R-:W-:-:S06]  /*0780*/  IADD3 R4, PT, PT, R9, 0xffffffe, RZ ;  /* 0x0ffffffe09047810 */ /* 0x001fcc0007ffe0ff */
[----:B------:R0:W3:Y:S02]  /*0790*/  F2I.FTZ.U32.TRUNC.NTZ R5, R4 ;  /* 0x0000000400057305 */ /* 0x0000e4000021f000 */
[----:B0-----:R-:W-:Y:S02]  /*07a0*/  HFMA2 R4, -RZ, RZ, 0, 0 ;  /* 0x00000000ff047431 */ /* 0x001fe400000001ff */
[----:B---3--:R-:W-:-:S04]  /*07b0*/  IMAD R11, R11, R5, RZ ;  /* 0x000000050b0b7224 */ /* 0x008fc800078e02ff */
[----:B------:R-:W-:-:S06]  /*07c0*/  IMAD.HI.U32 R11, R5, R11, R4 ;  /* 0x0000000b050b7227 */ /* 0x000fcc00078e0004 */
[----:B------:R-:W-:-:S05]  /*07d0*/  IMAD.HI.U32 R9, R11, R6, RZ ;  /* 0x000000060b097227 */ /* 0x000fca00078e00ff */
[----:B------:R-:W-:-:S05]  /*07e0*/  IADD3 R4, PT, PT, -R9, RZ, RZ ;  /* 0x000000ff09047210 */ /* 0x000fca0007ffe1ff */
[----:B------:R-:W-:Y:S02]  /*07f0*/  IMAD R6, R3, R4, R6 ;  /* 0x0000000403067224 */ /* 0x000fe400078e0206 */
[----:B------:R-:W0:Y:S03]  /*0800*/  LDC.64 R4, c[0x0][0x388] ;  /* 0x0000e200ff047b82 */ /* 0x000e260000000a00 */
[----:B------:R-:W-:-:S13]  /*0810*/  ISETP.GE.U32.AND P0, PT, R6, R3, PT ;  /* 0x000000030600720c */ /* 0x000fda0003f06070 */
[----:B------:R-:W-:Y:S02]  /*0820*/  @P0 IADD3 R6, PT, PT, -R3, R6, RZ ;  /* 0x0000000603060210 */ /* 0x000fe40007ffe1ff */
[----:B------:R-:W-:Y:S02]  /*0830*/  @P0 IADD3 R9, PT, PT, R9, 0x1, RZ ;  /* 0x0000000109090810 */ /* 0x000fe40007ffe0ff */
[-C--:B------:R-:W-:Y:S02]  /*0840*/  ISETP.GE.U32.AND P1, PT, R6, R3.reuse, PT ;  /* 0x000000030600720c */ /* 0x080fe40003f26070 */
[----:B------:R-:W3:Y:S11]  /*0850*/  LDC.64 R6, c[0x0][0x380] ;  /* 0x0000e000ff067b82 */ /* 0x000ef60000000a00 */
[----:B------:R-:W-:Y:S01]  /*0860*/  @P1 VIADD R9, R9, 0x1 ;  /* 0x0000000109091836 */ /* 0x000fe20000000000 */
[----:B------:R-:W-:-:S04]  /*0870*/  @!P2 LOP3.LUT R9, RZ, R3, RZ, 0x33, !PT ;  /* 0x00000003ff09a212 */ /* 0x000fc800078e33ff */
[----:B------:R-:W-:-:S04]  /*0880*/  IADD3 R12, PT, PT, R8, R9, RZ ;  /* 0x00000009080c7210 */ /* 0x000fc80007ffe0ff */
[C---:B------:R-:W-:Y:S02]  /*0890*/  LOP3.LUT R8, R12.reuse, 0x3, RZ, 0xc0, !PT ;  /* 0x000000030c087812 */ /* 0x040fe400078ec0ff */
[----:B------:R-:W-:Y:S02]  /*08a0*/  ISETP.GE.U32.AND P1, PT, R12, 0x3, PT ;  /* 0x000000030c00780c */ /* 0x000fe40003f26070 */
[----:B------:R-:W-:-:S13]  /*08b0*/  ISETP.NE.AND P0, PT, R8, 0x3, PT ;  /* 0x000000030800780c */ /* 0x000fda0003f05270 */
[----:B012---:R-:W-:Y:S05]  /*08c0*/  @!P0 BRA `(.L_x_7) ;  /* 0x0000000000388947 */ /* 0x007fea0003800000 */
[----:B------:R-:W0:Y:S01]  /*08d0*/  LDC.64 R8, c[0x0][0x380] ;  /* 0x0000e000ff087b82 */ /* 0x000e220000000a00 */
[----:B------:R-:W-:-:S04]  /*08e0*/  IADD3 R12, PT, PT, R12, 0x1, RZ ;  /* 0x000000010c0c7810 */ /* 0x000fc80007ffe0ff */
[----:B------:R-:W-:-:S03]  /*08f0*/  LOP3.LUT R12, R12, 0x3, RZ, 0xc0, !PT ;  /* 0x000000030c0c7812 */ /* 0x000fc600078ec0ff */
[----:B------:R-:W1:Y:S01]  /*0900*/  LDC.64 R10, c[0x0][0x388] ;  /* 0x0000e200ff0a7b82 */ /* 0x000e620000000a00 */
[----:B------:R-:W-:-:S07]  /*0910*/  IADD3 R16, PT, PT, -R12, RZ, RZ ;  /* 0x000000ff0c107210 */ /* 0x000fce0007ffe1ff */
.L_x_8:
[----:B0-----:R-:W-:-:S06]  /*0920*/  IMAD.WIDE R14, R2, 0x4, R8 ;  /* 0x00000004020e7825 */ /* 0x001fcc00078e0208 */
[----:B--2---:R-:W2:Y:S01]  /*0930*/  LDG.E.CONSTANT R14, desc[UR4][R14.64] ;  /* 0x000000040e0e7981 */ /* 0x004ea2000c1e9900 */
[----:B-1----:R-:W-:Y:S01]  /*0940*/  IMAD.WIDE R12, R2, 0x4, R10 ;  /* 0x00000004020c7825 */ /* 0x002fe200078e020a */
[----:B------:R-:W-:Y:S02]  /*0950*/  IADD3 R16, PT, PT, R16, 0x1, RZ ;  /* 0x0000000110107810 */ /* 0x000fe40007ffe0ff */
[----:B------:R-:W-:Y:S02]  /*0960*/  IADD3 R2, PT, PT, R3, R2, RZ ;  /* 0x0000000203027210 */ /* 0x000fe40007ffe0ff */
[----:B------:R-:W-:Y:S01]  /*0970*/  ISETP.NE.AND P0, PT, R16, RZ, PT ;  /* 0x000000ff1000720c */ /* 0x000fe20003f05270 */
[----:B--2---:R-:W-:-:S05]  /*0980*/  FMUL R17, R14, UR6 ;  /* 0x000000060e117c20 */ /* 0x004fca0008400000 */
[----:B------:R2:W-:Y:S07]  /*0990*/  STG.E desc[UR4][R12.64], R17 ;  /* 0x000000110c007986 */ /* 0x0005ee000c101904 */
[----:B------:R-:W-:Y:S05]  /*09a0*/  @P0 BRA `(.L_x_8) ;  /* 0xfffffffc00dc0947 */ /* 0x000fea000383ffff */
.L_x_7:
[----:B------:R-:W-:Y:S05]  /*09b0*/  BSYNC.RECONVERGENT B0 ;  /* 0x0000000000007941 */ /* 0x000fea0003800200 */
.L_x_6:
[----:B------:R-:W-:Y:S05]  /*09c0*/  @!P1 EXIT ;  /* 0x000000000000994d */ /* 0x000fea0003800000 */
.L_x_9:
[----:B0--3--:R-:W-:-:S04]  /*09d0*/  IMAD.WIDE R22, R2, 0x4, R6 ;  /* 0x0000000402167825 */ /* 0x009fc800078e0206 */
[C---:B--2---:R-:W-:Y:S02]  /*09e0*/  IMAD.WIDE R16, R3.reuse, 0x4, R22 ;  /* 0x0000000403107825 */ /* 0x044fe400078e0216 */
[----:B------:R-:W2:Y:S02]  /*09f0*/  LDG.E.CONSTANT R22, desc[UR4][R22.64] ;  /* 0x0000000416167981 */ /* 0x000ea4000c1e9900 */
[C---:B------:R-:W-:Y:S02]  /*0a00*/  IMAD.WIDE R18, R3.reuse, 0x4, R16 ;  /* 0x0000000403127825 */ /* 0x040fe400078e0210 */
[----:B------:R-:W3:Y:S02]  /*0a10*/  LDG.E.CONSTANT R16, desc[UR4][R16.64] ;  /* 0x0000000410107981 */ /* 0x000ee4000c1e9900 */
[----:B------:R-:W-:Y:S02]  /*0a20*/  IMAD.WIDE R20, R3, 0x4, R18 ;  /* 0x0000000403147825 */ /* 0x000fe400078e0212 */
[----:B------:R-:W4:Y:S04]  /*0a30*/  LDG.E.CONSTANT R18, desc[UR4][R18.64] ;  /* 0x0000000412127981 */ /* 0x000f28000c1e9900 */
[----:B------:R-:W5:Y:S01]  /*0a40*/  LDG.E.CONSTANT R20, desc[UR4][R20.64] ;  /* 0x0000000414147981 */ /* 0x000f62000c1e9900 */
[----:B------:R-:W-:-:S04]  /*0a50*/  IMAD.WIDE R14, R2, 0x4, R4 ;  /* 0x00000004020e7825 */ /* 0x000fc800078e0204 */
[----:B------:R-:W-:-:S04]  /*0a60*/  IMAD.WIDE R12, R3, 0x4, R14 ;  /* 0x00000004030c7825 */ /* 0x000fc800078e020e */
[----:B------:R-:W-:-:S04]  /*0a70*/  IMAD.WIDE R10, R3, 0x4, R12 ;  /* 0x00000004030a7825 */ /* 0x000fc800078e020c */
[C---:B------:R-:W-:Y:S01]  /*0a80*/  IMAD.WIDE R8, R3.reuse, 0x4, R10 ;  /* 0x0000000403087825 */ /* 0x040fe200078e020a */
[----:B------:R-:W-:-:S04]  /*0a90*/  LEA R2, R3, R2, 0x2 ;  /* 0x0000000203027211 */ /* 0x000fc800078e10ff */
[----:B------:R-:W-:Y:S01]  /*0aa0*/  ISETP.GE.AND P0, PT, R2, R0, PT ;  /* 0x000000000200720c */ /* 0x000fe20003f06270 */
[----:B--2---:R-:W-:Y:S01]  /*0ab0*/  FMUL R29, R22, UR7 ;  /* 0x00000007161d7c20 */ /* 0x004fe20008400000 */
[----:B---3--:R-:W-:-:S04]  /*0ac0*/  FMUL R25, R16, UR7 ;  /* 0x0000000710197c20 */ /* 0x008fc80008400000 */
[----:B------:R0:W-:Y:S01]  /*0ad0*/  STG.E desc[UR4][R14.64], R29 ;  /* 0x0000001d0e007986 */ /* 0x0001e2000c101904 */
[----:B----4-:R-:W-:-:S03]  /*0ae0*/  FMUL R27, R18, UR7 ;  /* 0x00000007121b7c20 */ /* 0x010fc60008400000 */
[----:B------:R0:W-:Y:S01]  /*0af0*/  STG.E desc[UR4][R12.64], R25 ;  /* 0x000000190c007986 */ /* 0x0001e2000c101904 */
[----:B-----5:R-:W-:-:S03]  /*0b00*/  FMUL R23, R20, UR7 ;  /* 0x0000000714177c20 */ /* 0x020fc60008400000 */
[----:B------:R0:W-:Y:S04]  /*0b10*/  STG.E desc[UR4][R10.64], R27 ;  /* 0x0000001b0a007986 */ /* 0x0001e8000c101904 */
[----:B------:R0:W-:Y:S01]  /*0b20*/  STG.E desc[UR4][R8.64], R23 ;  /* 0x0000001708007986 */ /* 0x0001e2000c101904 */
[----:B------:R-:W-:Y:S05]  /*0b30*/  @!P0 BRA `(.L_x_9) ;  /* 0xfffffffc00a48947 */ /* 0x000fea000383ffff */
[----:B------:R-:W-:Y:S05]  /*0b40*/  EXIT ;  /* 0x000000000000794d */ /* 0x000fea0003800000 */
.L_x_10:
[----:B------:R-:W-:-:S00]  /*0b50*/  BRA `(.L_x_10) ;  /* 0xfffffffc00fc7947 */ /* 0x000fc0000383ffff */
[----:B------:R-:W-:-:S00]  /*0b60*/  NOP ;  /* 0x0000000000007918 */ /* 0x000fc00000000000 */
        /* <DEDUP_REMOVED lines=9> */
.L_x_24:


//--------------------- .text._Z18L2SquaredSumKernelPKfPfi --------------------------
	.section	.text._Z18L2SquaredSumKernelPKfPfi,"ax",@progbits
	.align	128
        .global         _Z18L2SquaredSumKernelPKfPfi
        .type           _Z18L2SquaredSumKernelPKfPfi,@function
        .size           _Z18L2SquaredSumKernelPKfPfi,(.L_x_25 - _Z18L2SquaredSumKernelPKfPfi)
        .other          _Z18L2SquaredSumKernelPKfPfi,@"STO_CUDA_ENTRY STV_DEFAULT"
_Z18L2SquaredSumKernelPKfPfi:
.text._Z18L2SquaredSumKernelPKfPfi:
[----:B------:R-:W-:Y:S01]  /*0000*/  LDC R1, c[0x0][0x37c] ;  /* 0x0000df00ff017b82 */ /* 0x000fe20000000800 */
[----:B------:R-:W0:Y:S07]  /*0010*/  S2R R23, SR_TID.X ;  /* 0x0000000000177919 */ /* 0x000e2e0000002100 */
[----:B------:R-:W1:Y:S01]  /*0020*/  LDC R22, c[0x0][0x390] ;  /* 0x0000e400ff167b82 */ /* 0x000e620000000800 */
[----:B------:R-:W2:Y:S01]  /*0030*/  LDCU.64 UR4, c[0x0][0x358] ;  /* 0x00006b00ff0477ac */ /* 0x000ea20008000a00 */
[----:B------:R-:W-:Y:S06]  /*0040*/  BSSY.RECONVERGENT B0, `(.L_x_11) ;  /* 0x0000059000007945 */ /* 0x000fec0003800200 */
[----:B------:R-:W0:Y:S08]  /*0050*/  S2UR UR6, SR_CTAID.X ;  /* 0x00000000000679c3 */ /* 0x000e300000002500 */
[----:B------:R-:W0:Y:S01]  /*0060*/  LDC R20, c[0x0][0x360] ;  /* 0x0000d800ff147b82 */ /* 0x000e220000000800 */
[----:B------:R-:W3:Y:S01]  /*0070*/  LDCU UR7, c[0x0][0x370] ;  /* 0x00006e00ff0777ac */ /* 0x000ee20008000800 */
[----:B-1----:R-:W-:-:S04]  /*0080*/  SHF.R.S32.HI R3, RZ, 0x1f, R22 ;  /* 0x0000001fff037819 */ /* 0x002fc80000011416 */
[----:B------:R-:W-:Y:S01]  /*0090*/  LEA.HI R2, R3, R22, RZ, 0x2 ;  /* 0x0000001603027211 */ /* 0x000fe200078f10ff */
[----:B------:R-:W-:-:S03]  /*00a0*/  HFMA2 R3, -RZ, RZ, 0, 0 ;  /* 0x00000000ff037431 */ /* 0x000fc600000001ff */
[----:B------:R-:W-:Y:S01]  /*00b0*/  SHF.R.S32.HI R2, RZ, 0x2, R2 ;  /* 0x00000002ff027819 */ /* 0x000fe20000011402 */
[C---:B0-----:R-:W-:Y:S02]  /*00c0*/  IMAD R21, R20.reuse, UR6, R23 ;  /* 0x0000000614157c24 */ /* 0x041fe4000f8e0217 */
[----:B---3--:R-:W-:-:S03]  /*00d0*/  IMAD R0, R20, UR7, RZ ;  /* 0x0000000714007c24 */ /* 0x008fc6000f8e02ff */
[----:B------:R-:W-:-:S13]  /*00e0*/  ISETP.GE.AND P0, PT, R21, R2, PT ;  /* 0x000000021500720c */ /* 0x000fda0003f06270 */
[----:B--2---:R-:W-:Y:S05]  /*00f0*/  @P0 BRA `(.L_x_12) ;  /* 0x0000000400340947 */ /* 0x004fea0003800000 */
[----:B------:R-:W0:Y:S01]  /*0100*/  I2F.U32.RP R8, R0 ;  /* 0x0000000000087306 */ /* 0x000e220000209000 */
[----:B------:R-:W-:Y:S01]  /*0110*/  IADD3 R3, PT, PT, R21, R0, RZ ;  /* 0x0000000015037210 */ /* 0x000fe20007ffe0ff */
[----:B------:R-:W-:Y:S01]  /*0120*/  IMAD.MOV R9, RZ, RZ, -R0 ;  /* 0x000000ffff097224 */ /* 0x000fe200078e0a00 */
[----:B------:R-:W-:Y:S01]  /*0130*/  ISETP.NE.U32.AND P2, PT, R0, RZ, PT ;  /* 0x000000ff0000720c */ /* 0x000fe20003f45070 */
[----:B------:R-:W1:Y:S01]  /*0140*/  LDC.64 R26, c[0x0][0x380] ;  /* 0x0000e000ff1a7b82 */ /* 0x000e620000000a00 */
[----:B------:R-:W-:Y:S01]  /*0150*/  ISETP.GE.AND P0, PT, R3, R2, PT ;  /* 0x000000020300720c */ /* 0x000fe20003f06270 */
[----:B------:R-:W-:Y:S01]  /*0160*/  BSSY.RECONVERGENT B1, `(.L_x_13) ;  /* 0x000002a000017945 */ /* 0x000fe20003800200 */
[----:B------:R-:W-:Y:S02]  /*0170*/  VIMNMX R6, PT, PT, R2, R3, !PT ;  /* 0x0000000302067248 */ /* 0x000fe40007fe0100 */
[----:B------:R-:W-:Y:S02]  /*0180*/  SEL R7, RZ, 0x1, P0 ;  /* 0x00000001ff077807 */ /* 0x000fe40000000000 */
[----:B------:R-:W-:-:S02]  /*0190*/  MOV R25, R21 ;  /* 0x0000001500197202 */ /* 0x000fc40000000f00 */
[----:B------:R-:W-:Y:S01]  /*01a0*/  IADD3 R3, PT, PT, R6, -R3, -R7 ;  /* 0x8000000306037210 */ /* 0x000fe20007ffe807 */
[----:B0-----:R-:W0:Y:S02]  /*01b0*/  MUFU.RCP R8, R8 ;  /* 0x0000000800087308 */ /* 0x001e240000001000 */
[----:B0-----:R-:W-:-:S06]  /*01c0*/  IADD3 R4, PT, PT, R8, 0xffffffe, RZ ;  /* 0x0ffffffe08047810 */ /* 0x001fcc0007ffe0ff */
[----:B------:R0:W2:Y:S02]  /*01d0*/  F2I.FTZ.U32.TRUNC.NTZ R5, R4 ;  /* 0x0000000400057305 */ /* 0x0000a4000021f000 */
[----:B0-----:R-:W-:Y:S02]  /*01e0*/  IMAD.MOV.U32 R4, RZ, RZ, RZ ;  /* 0x000000ffff047224 */ /* 0x001fe400078e00ff */
[----:B--2---:R-:W-:-:S04]  /*01f0*/  IMAD R9, R9, R5, RZ ;  /* 0x0000000509097224 */ /* 0x004fc800078e02ff */
        /* <DEDUP_REMOVED lines=13> */
[----:B------:R-:W-:Y:S01]  /*02d0*/  ISETP.NE.AND P0, PT, R3, 0x3, PT ;  /* 0x000000030300780c */ /* 0x000fe20003f05270 */
[----:B------:R-:W-:-:S12]  /*02e0*/  IMAD.MOV.U32 R3, RZ, RZ, RZ ;  /* 0x000000ffff037224 */ /* 0x000fd800078e00ff */
[----:B-1----:R-:W-:Y:S05]  /*02f0*/  @!P0 BRA `(.L_x_14) ;  /* 0x0000000000408947 */ /* 0x002fea0003800000 */
[----:B------:R-:W0:Y:S01]  /*0300*/  LDC.64 R8, c[0x0][0x380] ;  /* 0x0000e000ff087b82 */ /* 0x000e220000000a00 */
[----:B------:R-:W-:Y:S01]  /*0310*/  IADD3 R7, PT, PT, R7, 0x1, RZ ;  /* 0x0000000107077810 */ /* 0x000fe20007ffe0ff */
[----:B------:R-:W-:Y:S01]  /*0320*/  IMAD.MOV.U32 R3, RZ, RZ, RZ ;  /* 0x000000ffff037224 */ /* 0x000fe200078e00ff */
[----:B------:R-:W-:Y:S02]  /*0330*/  MOV R25, R21 ;  /* 0x0000001500197202 */ /* 0x000fe40000000f00 */
[----:B------:R-:W-:-:S04]  /*0340*/  LOP3.LUT R7, R7, 0x3, RZ, 0xc0, !PT ;  /* 0x0000000307077812 */ /* 0x000fc800078ec0ff */
[----:B------:R-:W-:-:S07]  /*0350*/  IADD3 R10, PT, PT, -R7, RZ, RZ ;  /* 0x000000ff070a7210 */ /* 0x000fce0007ffe1ff */
.L_x_15:
[----:B0-----:R-:W-:-:S06]  /*0360*/  IMAD.WIDE R4, R25, 0x10, R8 ;  /* 0x0000001019047825 */ /* 0x001fcc00078e0208 */
[----:B------:R-:W2:Y:S01]  /*0370*/  LDG.E.128.CONSTANT R4, desc[UR4][R4.64] ;  /* 0x0000000404047981 */ /* 0x000ea2000c1e9d00 */
[----:B------:R-:W-:Y:S01]  /*0380*/  VIADD R10, R10, 0x1 ;  /* 0x000000010a0a7836 */ /* 0x000fe20000000000 */
[----:B------:R-:W-:-:S04]  /*0390*/  IADD3 R25, PT, PT, R0, R25, RZ ;  /* 0x0000001900197210 */ /* 0x000fc80007ffe0ff */
[----:B------:R-:W-:Y:S01]  /*03a0*/  ISETP.NE.AND P0, PT, R10, RZ, PT ;  /* 0x000000ff0a00720c */ /* 0x000fe20003f05270 */
[----:B--2---:R-:W-:-:S04]  /*03b0*/  FFMA R12, R4, R4, R3 ;  /* 0x00000004040c7223 */ /* 0x004fc80000000003 */
[----:B------:R-:W-:-:S04]  /*03c0*/  FFMA R3, R5, R5, R12 ;  /* 0x0000000505037223 */ /* 0x000fc8000000000c */
[----:B------:R-:W-:-:S04]  /*03d0*/  FFMA R6, R6, R6, R3 ;  /* 0x0000000606067223 */ /* 0x000fc80000000003 */
[----:B------:R-:W-:Y:S01]  /*03e0*/  FFMA R3, R7, R7, R6 ;  /* 0x0000000707037223 */ /* 0x000fe20000000006 */
[----:B------:R-:W-:Y:S06]  /*03f0*/  @P0 BRA `(.L_x_15) ;  /* 0xfffffffc00d80947 */ /* 0x000fec000383ffff */
.L_x_14:
[----:B------:R-:W-:Y:S05]  /*0400*/  BSYNC.RECONVERGENT B1 ;  /* 0x0000000000017941 */ /* 0x000fea0003800200 */
.L_x_13:
[----:B------:R-:W-:Y:S05]  /*0410*/  @!P1 BRA `(.L_x_12) ;  /* 0x00000000006c9947 */ /* 0x000fea0003800000 */
.L_x_16:
[----:B------:R-:W-:-:S05]  /*0420*/  IMAD.WIDE R28, R25, 0x10, R26 ;  /* 0x00000010191c7825 */ /* 0x000fca00078e021a */
[----:B------:R0:W2:Y:S02]  /*0430*/  LDG.E.128.CONSTANT R4, desc[UR4][R28.64] ;  /* 0x000000041c047981 */ /* 0x0000a4000c1e9d00 */
[----:B0-----:R-:W-:-:S05]  /*0440*/  IMAD.WIDE R28, R0, 0x10, R28 ;  /* 0x00000010001c7825 */ /* 0x001fca00078e021c */
[----:B------:R0:W3:Y:S02]  /*0450*/  LDG.E.128.CONSTANT R8, desc[UR4][R28.64] ;  /* 0x000000041c087981 */ /* 0x0000e4000c1e9d00 */
[----:B0-----:R-:W-:-:S05]  /*0460*/  IMAD.WIDE R28, R0, 0x10, R28 ;  /* 0x00000010001c7825 */ /* 0x001fca00078e021c */
[----:B------:R-:W4:Y:S01]  /*0470*/  LDG.E.128.CONSTANT R12, desc[UR4][R28.64] ;  /* 0x000000041c0c7981 */ /* 0x000f22000c1e9d00 */
[----:B------:R-:W-:-:S06]  /*0480*/  IMAD.WIDE R16, R0, 0x10, R28 ;  /* 0x0000001000107825 */ /* 0x000fcc00078e021c */
[----:B------:R-:W5:Y:S01]  /*0490*/  LDG.E.128.CONSTANT R16, desc[UR4][R16.64] ;  /* 0x0000000410107981 */ /* 0x000f62000c1e9d00 */
[----:B------:R-:W-:-:S04]  /*04a0*/  LEA R25, R0, R25, 0x2 ;  /* 0x0000001900197211 */ /* 0x000fc800078e10ff */
[----:B------:R-:W-:Y:S01]  /*04b0*/  ISETP.GE.AND P0, PT, R25, R2, PT ;  /* 0x000000021900720c */ /* 0x000fe20003f06270 */
[----:B--2---:R-:W-:-:S04]  /*04c0*/  FFMA R4, R4, R4, R3 ;  /* 0x0000000404047223 */ /* 0x004fc80000000003 */
[----:B------:R-:W-:-:S04]  /*04d0*/  FFMA R5, R5, R5, R4 ;  /* 0x0000000505057223 */ /* 0x000fc80000000004 */
[----:B------:R-:W-:-:S04]  /*04e0*/  FFMA R6, R6, R6, R5 ;  /* 0x0000000606067223 */ /* 0x000fc80000000005 */
[----:B------:R-:W-:-:S04]  /*04f0*/  FFMA R7, R7, R7, R6 ;  /* 0x0000000707077223 */ /* 0x000fc80000000006 */
[----:B---3--:R-:W-:-:S04]  /*0500*/  FFMA R8, R8, R8, R7 ;  /* 0x0000000808087223 */ /* 0x008fc80000000007 */
[----:B------:R-:W-:-:S04]  /*0510*/  FFMA R9, R9, R9, R8 ;  /* 0x0000000909097223 */ /* 0x000fc80000000008 */
[----:B------:R-:W-:-:S04]  /*0520*/  FFMA R10, R10, R10, R9 ;  /* 0x0000000a0a0a7223 */ /* 0x000fc80000000009 */
[----:B------:R-:W-:-:S04]  /*0530*/  FFMA R11, R11, R11, R10 ;  /* 0x0000000b0b0b7223 */ /* 0x000fc8000000000a */
[----:B----4-:R-:W-:-:S04]  /*0540*/  FFMA R12, R12, R12, R11 ;  /* 0x0000000c0c0c7223 */ /* 0x010fc8000000000b */
[----:B------:R-:W-:-:S04]  /*0550*/  FFMA R13, R13, R13, R12 ;  /* 0x0000000d0d0d7223 */ /* 0x000fc8000000000c */
[----:B------:R-:W-:-:S04]  /*0560*/  FFMA R14, R14, R14, R13 ;  /* 0x0000000e0e0e7223 */ /* 0x000fc8000000000d */
[----:B------:R-:W-:-:S04]  /*0570*/  FFMA R15, R15, R15, R14 ;  /* 0x0000000f0f0f7223 */ /* 0x000fc8000000000e */
[----:B-----5:R-:W-:-:S04]  /*0580*/  FFMA R16, R16, R16, R15 ;  /* 0x0000001010107223 */ /* 0x020fc8000000000f */
[----:B------:R-:W-:-:S04]  /*0590*/  FFMA R17, R17, R17, R16 ;  /* 0x0000001111117223 */ /* 0x000fc80000000010 */
[----:B------:R-:W-:-:S04]  /*05a0*/  FFMA R18, R18, R18, R17 ;  /* 0x0000001212127223 */ /* 0x000fc80000000011 */
[----:B------:R-:W-:Y:S01]  /*05b0*/  FFMA R3, R19, R19, R18 ;  /* 0x0000001313037223 */ /* 0x000fe20000000012 */
[----:B------:R-:W-:Y:S06]  /*05c0*/  @!P0 BRA `(.L_x_16) ;  /* 0xfffffffc00948947 */ /* 0x000fec000383ffff */
.L_x_12:
[----:B------:R-:W-:Y:S05]  /*05d0*/  BSYNC.RECONVERGENT B0 ;  /* 0x0000000000007941 */ /* 0x000fea0003800200 */
.L_x_11:
[----:B------:R-:W-:Y:S01]  /*05e0*/  IMAD R5, R2, 0x4, R21 ;  /* 0x0000000402057824 */ /* 0x000fe200078e0215 */
[----:B------:R-:W-:Y:S04]  /*05f0*/  BSSY.RECONVERGENT B0, `(.L_x_17) ;  /* 0x000003d000007945 */ /* 0x000fe80003800200 */
[----:B------:R-:W-:-:S13]  /*0600*/  ISETP.GE.AND P0, PT, R5, R22, PT ;  /* 0x000000160500720c */ /* 0x000fda0003f06270 */
[----:B------:R-:W-:Y:S05]  /*0610*/  @P0 BRA `(.L_x_18) ;  /* 0x0000000000e80947 */ /* 0x000fea0003800000 */
[----:B------:R-:W0:Y:S01]  /*0620*/  I2F.U32.RP R8, R0 ;  /* 0x0000000000087306 */ /* 0x000e220000209000 */
[C---:B------:R-:W-:Y:S01]  /*0630*/  IMAD.IADD R9, R0.reuse, 0x1, R5 ;  /* 0x0000000100097824 */ /* 0x040fe200078e0205 */
[----:B------:R-:W-:Y:S01]  /*0640*/  IADD3 R11, PT, PT, RZ, -R0, RZ ;  /* 0x80000000ff0b7210 */ /* 0x000fe20007ffe0ff */
[----:B------:R-:W-:Y:S01]  /*0650*/  BSSY.RECONVERGENT B1, `(.L_x_19) ;  /* 0x0000025000017945 */ /* 0x000fe20003800200 */
[----:B------:R-:W-:Y:S02]  /*0660*/  ISETP.NE.U32.AND P2, PT, R0, RZ, PT ;  /* 0x000000ff0000720c */ /* 0x000fe40003f45070 */
[CC--:B------:R-:W-:Y:S02]  /*0670*/  ISETP.GE.AND P0, PT, R9.reuse, R22.reuse, PT ;  /* 0x000000160900720c */ /* 0x0c0fe40003f06270 */
[----:B------:R-:W-:Y:S02]  /*0680*/  VIMNMX R2, PT, PT, R9, R22, !PT ;  /* 0x0000001609027248 */ /* 0x000fe40007fe0100 */
[----:B------:R-:W-:-:S04]  /*0690*/  SEL R4, RZ, 0x1, P0 ;  /* 0x00000001ff047807 */ /* 0x000fc80000000000 */
[----:B------:R-:W-:Y:S01]  /*06a0*/  IADD3 R9, PT, PT, R2, -R9, -R4 ;  /* 0x8000000902097210 */ /* 0x000fe20007ffe804 */
[----:B0-----:R-:W0:Y:S02]  /*06b0*/  MUFU.RCP R8, R8 ;  /* 0x0000000800087308 */ /* 0x001e240000001000 */
[----:B0-----:R-:W-:-:S06]  /*06c0*/  IADD3 R6, PT, PT, R8, 0xffffffe, RZ ;  /* 0x0ffffffe08067810 */ /* 0x001fcc0007ffe0ff */
[----:B------:R0:W1:Y:S02]  /*06d0*/  F2I.FTZ.U32.TRUNC.NTZ R7, R6 ;  /* 0x0000000600077305 */ /* 0x000064000021f000 */
[----:B0-----:R-:W-:Y:S02]  /*06e0*/  HFMA2 R6, -RZ, RZ, 0, 0 ;  /* 0x00000000ff067431 */ /* 0x001fe400000001ff */
[----:B-1----:R-:W-:-:S04]  /*06f0*/  IMAD R11, R11, R7, RZ ;  /* 0x000000070b0b7224 */ /* 0x002fc800078e02ff */
[----:B------:R-:W-:-:S06]  /*0700*/  IMAD.HI.U32 R8, R7, R11, R6 ;  /* 0x0000000b07087227 */ /* 0x000fcc00078e0006 */
[----:B------:R-:W-:-:S05]  /*0710*/  IMAD.HI.U32 R7, R8, R9, RZ ;  /* 0x0000000908077227 */ /* 0x000fca00078e00ff */
[----:B------:R-:W-:-:S05]  /*0720*/  IADD3 R2, PT, PT, -R7, RZ, RZ ;  /* 0x000000ff07027210 */ /* 0x000fca0007ffe1ff */
[----:B------:R-:W-:-:S05]  /*0730*/  IMAD R9, R0, R2, R9 ;  /* 0x0000000200097224 */ /* 0x000fca00078e0209 */
[----:B------:R-:W-:-:S13]  /*0740*/  ISETP.GE.U32.AND P0, PT, R9, R0, PT ;  /* 0x000000000900720c */ /* 0x000fda0003f06070 */
[----:B------:R-:W-:Y:S01]  /*0750*/  @P0 IMAD.IADD R9, R9, 0x1, -R0 ;  /* 0x0000000109090824 */ /* 0x000fe200078e0a00 */
[----:B------:R-:W-:-:S04]  /*0760*/  @P0 IADD3 R7, PT, PT, R7, 0x1, RZ ;  /* 0x0000000107070810 */ /* 0x000fc80007ffe0ff */
[----:B------:R-:W-:-:S13]  /*0770*/  ISETP.GE.U32.AND P1, PT, R9, R0, PT ;  /* 0x000000000900720c */ /* 0x000fda0003f26070 */
[----:B------:R-:W-:Y:S02]  /*0780*/  @P1 IADD3 R7, PT, PT, R7, 0x1, RZ ;  /* 0x0000000107071810 */ /* 0x000fe40007ffe0ff */
[----:B------:R-:W-:-:S05]  /*0790*/  @!P2 LOP3.LUT R7, RZ, R0, RZ, 0x33, !PT ;  /* 0x00000000ff07a212 */ /* 0x000fca00078e33ff */
[----:B------:R-:W-:-:S05]  /*07a0*/  IMAD.IADD R2, R4, 0x1, R7 ;  /* 0x0000000104027824 */ /* 0x000fca00078e0207 */
[C---:B------:R-:W-:Y:S02]  /*07b0*/  LOP3.LUT R4, R2.reuse, 0x3, RZ, 0xc0, !PT ;  /* 0x0000000302047812 */ /* 0x040fe400078ec0ff */
[----:B------:R-:W-:Y:S02]  /*07c0*/  ISETP.GE.U32.AND P1, PT, R2, 0x3, PT ;  /* 0x000000030200780c */ /* 0x000fe40003f26070 */
[----:B------:R-:W-:-:S13]  /*07d0*/  ISETP.NE.AND P0, PT, R4, 0x3, PT ;  /* 0x000000030400780c */ /* 0x000fda0003f05270 */
[----:B------:R-:W-:Y:S05]  /*07e0*/  @!P0 BRA `(.L_x_20) ;  /* 0x00000000002c8947 */ /* 0x000fea0003800000 */
[----:B------:R-:W0:Y:S01]  /*07f0*/  LDC.64 R8, c[0x0][0x380] ;  /* 0x0000e000ff087b82 */ /* 0x000e220000000a00 */
[----:B------:R-:W-:-:S04]  /*0800*/  IADD3 R2, PT, PT, R2, 0x1, RZ ;  /* 0x0000000102027810 */ /* 0x000fc80007ffe0ff */
[----:B------:R-:W-:-:S04]  /*0810*/  LOP3.LUT R2, R2, 0x3, RZ, 0xc0, !PT ;  /* 0x0000000302027812 */ /* 0x000fc800078ec0ff */
[----:B------:R-:W-:-:S07]  /*0820*/  IADD3 R2, PT, PT, -R2, RZ, RZ ;  /* 0x000000ff02027210 */ /* 0x000fce0007ffe1ff */
.L_x_21:
[----:B0-----:R-:W-:-:S06]  /*0830*/  IMAD.WIDE R6, R5, 0x4, R8 ;  /* 0x0000000405067825 */ /* 0x001fcc00078e0208 */
[----:B------:R-:W2:Y:S01]  /*0840*/  LDG.E.CONSTANT R6, desc[UR4][R6.64] ;  /* 0x0000000406067981 */ /* 0x000ea2000c1e9900 */
[----:B------:R-:W-:Y:S01]  /*0850*/  VIADD R2, R2, 0x1 ;  /* 0x0000000102027836 */ /* 0x000fe20000000000 */
[----:B------:R-:W-:-:S04]  /*0860*/  IADD3 R5, PT, PT, R0, R5, RZ ;  /* 0x0000000500057210 */ /* 0x000fc80007ffe0ff */
[----:B------:R-:W-:Y:S01]  /*0870*/  ISETP.NE.AND P0, PT, R2, RZ, PT ;  /* 0x000000ff0200720c */ /* 0x000fe20003f05270 */
[----:B--2---:R-:W-:-:S12]  /*0880*/  FFMA R3, R6, R6, R3 ;  /* 0x0000000606037223 */ /* 0x004fd80000000003 */
[----:B------:R-:W-:Y:S05]  /*0890*/  @P0 BRA `(.L_x_21) ;  /* 0xfffffffc00e40947 */ /* 0x000fea000383ffff */
.L_x_20:
[----:B------:R-:W-:Y:S05]  /*08a0*/  BSYNC.RECONVERGENT B1 ;  /* 0x0000000000017941 */ /* 0x000fea0003800200 */
.L_x_19:
[----:B------:R-:W-:Y:S05]  /*08b0*/  @!P1 BRA `(.L_x_18) ;  /* 0x0000000000409947 */ /* 0x000fea0003800000 */
.L_x_22:
[----:B------:R-:W0:Y:S02]  /*08c0*/  LDC.64 R6, c[0x0][0x380] ;  /* 0x0000e000ff067b82 */ /* 0x000e240000000a00 */
[----:B0-----:R-:W-:-:S04]  /*08d0*/  IMAD.WIDE R12, R5, 0x4, R6 ;  /* 0x00000004050c7825 */ /* 0x001fc800078e0206 */
[C---:B------:R-:W-:Y:S02]  /*08e0*/  IMAD.WIDE R6, R0.reuse, 0x4, R12 ;  /* 0x0000000400067825 */ /* 0x040fe400078e020c */
[----:B------:R-:W2:Y:S02]  /*08f0*/  LDG.E.CONSTANT R12, desc[UR4][R12.64] ;  /* 0x000000040c0c7981 */ /* 0x000ea4000c1e9900 */
[C---:B------:R-:W-:Y:S02]  /*0900*/  IMAD.WIDE R8, R0.reuse, 0x4, R6 ;  /* 0x0000000400087825 */ /* 0x040fe400078e0206 */
[----:B------:R-:W3:Y:S02]  /*0910*/  LDG.E.CONSTANT R6, desc[UR4][R6.64] ;  /* 0x0000000406067981 */ /* 0x000ee4000c1e9900 */
[C---:B------:R-:W-:Y:S02]  /*0920*/  IMAD.WIDE R10, R0.reuse, 0x4, R8 ;  /* 0x00000004000a7825 */ /* 0x040fe400078e0208 */
[----:B------:R-:W4:Y:S04]  /*0930*/  LDG.E.CONSTANT R9, desc[UR4][R8.64] ;  /* 0x0000000408097981 */ /* 0x000f28000c1e9900 */
[----:B------:R-:W5:Y:S01]  /*0940*/  LDG.E.CONSTANT R11, desc[UR4][R10.64] ;  /* 0x000000040a0b7981 */ /* 0x000f62000c1e9900 */
[----:B------:R-:W-:-:S04]  /*0950*/  LEA R5, R0, R5, 0x2 ;  /* 0x0000000500057211 */ /* 0x000fc800078e10ff */
[----:B------:R-:W-:Y:S01]  /*0960*/  ISETP.GE.AND P0, PT, R5, R22, PT ;  /* 0x000000160500720c */ /* 0x000fe20003f06270 */
[----:B--2---:R-:W-:-:S04]  /*0970*/  FFMA R3, R12, R12, R3 ;  /* 0x0000000c0c037223 */ /* 0x004fc80000000003 */
[----:B---3--:R-:W-:-:S04]  /*0980*/  FFMA R2, R6, R6, R3 ;  /* 0x0000000606027223 */ /* 0x008fc80000000003 */
[----:B----4-:R-:W-:-:S04]  /*0990*/  FFMA R2, R9, R9, R2 ;  /* 0x0000000909027223 */ /* 0x010fc80000000002 */
[----:B-----5:R-:W-:Y:S01]  /*09a0*/  FFMA R3, R11, R11, R2 ;  /* 0x0000000b0b037223 */ /* 0x020fe20000000002 */
[----:B------:R-:W-:Y:S06]  /*09b0*/  @!P0 BRA `(.L_x_22) ;  /* 0xfffffffc00c08947 */ /* 0x000fec000383ffff */
.L_x_18:
[----:B------:R-:W-:Y:S05]  /*09c0*/  BSYNC.RECONVERGENT B0 ;  /* 0x0000000000007941 */ /* 0x000fea0003800200 */
.L_x_17:
[----:B------:R-:W0:Y:S01]  /*09d0*/  SHFL.DOWN PT, R0, R3, 0x10, 0x1f ;  /* 0x0a001f0003007f89 */ /* 0x000e2200000e0000 */
[----:B------:R-:W-:Y:S01]  /*09e0*/  ISETP.GT.U32.AND P1, PT, R23, 0x1f, PT ;  /* 0x0000001f1700780c */ /* 0x000fe20003f24070 */
[----:B0-----:R-:W-:-:S05]  /*09f0*/  FADD R2, R0, R3 ;  /* 0x0000000300027221 */ /* 0x001fca0000000000 */
[----:B------:R-:W0:Y:S02]  /*0a00*/  SHFL.DOWN PT, R5, R2, 0x8, 0x1f ;  /* 0x09001f0002057f89 */ /* 0x000e2400000e0000 */
[----:B0-----:R-:W-:-:S05]  /*0a10*/  FADD R5, R2, R5 ;  /* 0x0000000502057221 */ /* 0x001fca0000000000 */
[----:B------:R-:W0:Y:S02]  /*0a20*/  SHFL.DOWN PT, R0, R5, 0x4, 0x1f ;  /* 0x08801f0005007f89 */ /* 0x000e2400000e0000 */
[----:B0-----:R-:W-:Y:S01]  /*0a30*/  FADD R4, R5, R0 ;  /* 0x0000000005047221 */ /* 0x001fe20000000000 */
[----:B------:R-:W-:-:S04]  /*0a40*/  LOP3.LUT P0, R0, R23, 0x1f, RZ, 0xc0, !PT ;  /* 0x0000001f17007812 */ /* 0x000fc8000780c0ff */
[----:B------:R-:W0:Y:S09]  /*0a50*/  SHFL.DOWN PT, R7, R4, 0x2, 0x1f ;  /* 0x08401f0004077f89 */ /* 0x000e3200000e0000 */
[----:B------:R-:W1:Y:S01]  /*0a60*/  @!P0 S2R R8, SR_CgaCtaId ;  /* 0x0000000000088919 */ /* 0x000e620000008800 */
[----:B------:R-:W-:Y:S01]  /*0a70*/  @!P0 MOV R3, 0x400 ;  /* 0x0000040000038802 */ /* 0x000fe20000000f00 */
[----:B0-----:R-:W-:-:S05]  /*0a80*/  FADD R7, R4, R7 ;  /* 0x0000000704077221 */ /* 0x001fca0000000000 */
[----:B------:R-:W0:Y:S01]  /*0a90*/  SHFL.DOWN PT, R6, R7, 0x1, 0x1f ;  /* 0x08201f0007067f89 */ /* 0x000e2200000e0000 */
[----:B-1----:R-:W-:-:S04]  /*0aa0*/  @!P0 LEA R8, R8, R3, 0x18 ;  /* 0x0000000308088211 */ /* 0x002fc800078ec0ff */
[----:B------:R-:W-:Y:S01]  /*0ab0*/  @!P0 LEA.HI R8, R23, R8, RZ, 0x1d ;  /* 0x0000000817088211 */ /* 0x000fe200078fe8ff */
[----:B0-----:R-:W-:-:S05]  /*0ac0*/  FADD R3, R7, R6 ;  /* 0x0000000607037221 */ /* 0x001fca0000000000 */
[----:B------:R0:W-:Y:S01]  /*0ad0*/  @!P0 STS [R8], R3 ;  /* 0x0000000308008388 */ /* 0x0001e20000000800 */
[----:B------:R-:W-:Y:S06]  /*0ae0*/  BAR.SYNC.DEFER_BLOCKING 0x0 ;  /* 0x0000000000007b1d */ /* 0x000fec0000010000 */
[----:B------:R-:W-:Y:S05]  /*0af0*/  @P1 EXIT ;  /* 0x000000000000194d */ /* 0x000fea0003800000 */
[----:B------:R-:W-:-:S05]  /*0b00*/  VIADD R20, R20, 0x1f ;  /* 0x0000001f14147836 */ /* 0x000fca0000000000 */
[----:B0-----:R-:W-:-:S04]  /*0b10*/  SHF.R.U32.HI R3, RZ, 0x5, R20 ;  /* 0x00000005ff037819 */ /* 0x001fc80000011614 */
[----:B------:R-:W-:-:S13]  /*0b20*/  ISETP.GE.U32.AND P0, PT, R0, R3, PT ;  /* 0x000000030000720c */ /* 0x000fda0003f06070 */
[----:B------:R-:W0:Y:S01]  /*0b30*/  @!P0 S2R R3, SR_CgaCtaId ;  /* 0x0000000000038919 */ /* 0x000e220000008800 */
[----:B------:R-:W-:-:S04]  /*0b40*/  @!P0 MOV R2, 0x400 ;  /* 0x0000040000028802 */ /* 0x000fc80000000f00 */
[----:B0-----:R-:W-:Y:S02]  /*0b50*/  @!P0 LEA R3, R3, R2, 0x18 ;  /* 0x0000000203038211 */ /* 0x001fe400078ec0ff */
[----:B------:R-:W-:Y:S02]  /*0b60*/  MOV R2, RZ ;  /* 0x000000ff00027202 */ /* 0x000fe40000000f00 */
[----:B------:R-:W-:-:S05]  /*0b70*/  @!P0 LEA R0, R0, R3, 0x2 ;  /* 0x0000000300008211 */ /* 0x000fca00078e10ff */
[----:B------:R-:W0:Y:S01]  /*0b80*/  @!P0 LDS R2, [R0] ;  /* 0x0000000000028984 */ /* 0x000e220000000800 */
[----:B------:R-:W-:-:S03]  /*0b90*/  ISETP.NE.AND P0, PT, R23, RZ, PT ;  /* 0x000000ff1700720c */ /* 0x000fc60003f05270 */
[----:B0-----:R-:W0:Y:S02]  /*0ba0*/  SHFL.DOWN PT, R3, R2, 0x10, 0x1f ;  /* 0x0a001f0002037f89 */ /* 0x001e2400000e0000 */
[----:B0-----:R-:W-:-:S05]  /*0bb0*/  FADD R3, R3, R2 ;  /* 0x0000000203037221 */ /* 0x001fca0000000000 */
[----:B------:R-:W0:Y:S02]  /*0bc0*/  SHFL.DOWN PT, R4, R3, 0x8, 0x1f ;  /* 0x09001f0003047f89 */ /* 0x000e2400000e0000 */
[----:B0-----:R-:W-:-:S05]  /*0bd0*/  FADD R4, R3, R4 ;  /* 0x0000000403047221 */ /* 0x001fca0000000000 */
[----:B------:R-:W0:Y:S02]  /*0be0*/  SHFL.DOWN PT, R5, R4, 0x4, 0x1f ;  /* 0x08801f0004057f89 */ /* 0x000e2400000e0000 */
[----:B0-----:R-:W-:-:S05]  /*0bf0*/  FADD R5, R4, R5 ;  /* 0x0000000504057221 */ /* 0x001fca0000000000 */
[----:B------:R-:W0:Y:S02]  /*0c00*/  SHFL.DOWN PT, R6, R5, 0x2, 0x1f ;  /* 0x08401f0005067f89 */ /* 0x000e2400000e0000 */
[----:B0-----:R-:W-:-:S05]  /*0c10*/  FADD R6, R5, R6 ;  /* 0x0000000605067221 */ /* 0x001fca0000000000 */
[----:B------:R0:W1:Y:S01]  /*0c20*/  SHFL.DOWN PT, R7, R6, 0x1, 0x1f ;  /* 0x08201f0006077f89 */ /* 0x00006200000e0000 */
[----:B------:R-:W-:Y:S05]  /*0c30*/  @P0 EXIT ;  /* 0x000000000000094d */ /* 0x000fea0003800000 */
[----:B------:R-:W2:Y:S01]  /*0c40*/  LDC.64 R2, c[0x0][0x388] ;  /* 0x0000e200ff027b82 */ /* 0x000ea20000000a00 */
[----:B-1----:R-:W-:-:S05]  /*0c50*/  FADD R7, R6, R7 ;  /* 0x0000000706077221 */ /* 0x002fca0000000000 */
[----:B--2---:R-:W-:Y:S01]  /*0c60*/  REDG.E.ADD.F32.FTZ.RN.STRONG.GPU desc[UR4][R2.64], R7 ;  /* 0x00000007020079a6 */ /* 0x004fe2000c12f304 */
[----:B------:R-:W-:Y:S05]  /*0c70*/  EXIT ;  /* 0x000000000000794d */ /* 0x000fea0003800000 */
.L_x_23:
        /* <DEDUP_REMOVED lines=16> */
.L_x_25:


//--------------------- .nv.shared._Z15NormalizeKernelPKfPffi --------------------------
	.section	.nv.shared._Z15NormalizeKernelPKfPffi,"aw",@nobits
	.sectionflags	@""
	.align	16
	.zero		1024


//--------------------- .nv.shared.reserved.0     --------------------------
	.section	.nv.shared.reserved.0,"aw",@nobits
	.weak		__nv_reservedSMEM_offset_0_alias
	.size		__nv_reservedSMEM_offset_0_alias, 0, 64
	.other		__nv_reservedSMEM_offset_0_alias,@"STO_CUDA_RESERVED_SHARED STV_DEFAULT"
__nv_reservedSMEM_offset_0_alias:
	.zero		0
	.zero		64


//--------------------- .nv.shared._Z18L2SquaredSumKernelPKfPfi --------------------------
	.section	.nv.shared._Z18L2SquaredSumKernelPKfPfi,"aw",@nobits
	.sectionflags	@""
	.align	16
	.zero		1024


//--------------------- .nv.constant0._Z15NormalizeKernelPKfPffi --------------------------
	.section	.nv.constant0._Z15NormalizeKernelPKfPffi,"a",@progbits
	.sectionflags	@""
	.align	4
.nv.constant0._Z15NormalizeKernelPKfPffi:
	.zero		920


//--------------------- .nv.constant0._Z18L2SquaredSumKernelPKfPfi --------------------------
	.section	.nv.constant0._Z18L2SquaredSumKernelPKfPfi,"a",@progbits
	.sectionflags	@""
	.align	4
.nv.constant0._Z18L2SquaredSumKernelPKfPfi:
	.zero		916


//--------------------- SYMBOLS --------------------------

	.type		.nv.reservedSmem.offset0,@object
	.size		.nv.reservedSmem.offset0,0x4
	.type		.nv.reservedSmem.cap,@object
	.size		.nv.reservedSmem.cap,0x4
